//
// Generated by NVIDIA NVVM Compiler
//
// Compiler Build ID: CL-36424714
// Cuda compilation tools, release 13.0, V13.0.88
// Based on NVVM 20.0.0
//

.version 9.0
.target sm_100
.address_size 64

	// .globl	_Z25transferInterleavedKernelP6float4S0_iii
// _ZZ25transferInterleavedKernelP6float4S0_iiiE11data_shared has been demoted
// _ZZ25transferInterleavedKernelP6float3S0_iiiE11data_shared has been demoted
// _ZZ25transferInterleavedKernelP5char4S0_iiiE11data_shared has been demoted

.visible .entry _Z25transferInterleavedKernelP6float4S0_iii(
	.param .u64 .ptr .align 1 _Z25transferInterleavedKernelP6float4S0_iii_param_0,
	.param .u64 .ptr .align 1 _Z25transferInterleavedKernelP6float4S0_iii_param_1,
	.param .u32 _Z25transferInterleavedKernelP6float4S0_iii_param_2,
	.param .u32 _Z25transferInterleavedKernelP6float4S0_iii_param_3,
	.param .u32 _Z25transferInterleavedKernelP6float4S0_iii_param_4
)
{
	.reg .pred 	%p<12>;
	.reg .b32 	%r<25>;
	.reg .b32 	%f<37>;
	.reg .b64 	%rd<17>;
	// demoted variable
	.shared .align 4 .b8 _ZZ25transferInterleavedKernelP6float4S0_iiiE11data_shared[3888];
	ld.param.u64 	%rd3, [_Z25transferInterleavedKernelP6float4S0_iii_param_0];
	ld.param.u64 	%rd2, [_Z25transferInterleavedKernelP6float4S0_iii_param_1];
	ld.param.u32 	%r8, [_Z25transferInterleavedKernelP6float4S0_iii_param_2];
	ld.param.u32 	%r9, [_Z25transferInterleavedKernelP6float4S0_iii_param_3];
	ld.param.u32 	%r10, [_Z25transferInterleavedKernelP6float4S0_iii_param_4];
	cvta.to.global.u64 	%rd1, %rd3;
	mov.u32 	%r11, %ctaid.x;
	mov.u32 	%r12, %ntid.x;
	mov.u32 	%r1, %tid.x;
	mad.lo.s32 	%r2, %r11, %r12, %r1;
	mov.u32 	%r13, %ctaid.y;
	mov.u32 	%r14, %ntid.y;
	mov.u32 	%r3, %tid.y;
	mad.lo.s32 	%r4, %r13, %r14, %r3;
	mad.lo.s32 	%r5, %r10, %r4, %r2;
	mul.wide.u32 	%rd4, %r5, 16;
	add.s64 	%rd5, %rd1, %rd4;
	.pragma "used_bytes_mask 4095";
	ld.global.v4.f32 	{%f1, %f2, %f3, %f4}, [%rd5];
	mov.u32 	%r15, _ZZ25transferInterleavedKernelP6float4S0_iiiE11data_shared;
	mad.lo.s32 	%r6, %r3, 216, %r15;
	mad.lo.s32 	%r16, %r1, 12, %r6;
	add.s32 	%r7, %r16, 216;
	st.shared.f32 	[%r16+228], %f1;
	st.shared.f32 	[%r16+232], %f2;
	st.shared.f32 	[%r16+236], %f3;
	bar.sync 	0;
	setp.ne.s32 	%p1, %r2, 0;
	@%p1 bra 	$L__BB0_2;
	ld.shared.f32 	%f9, [%r7+12];
	st.shared.f32 	[%r7], %f9;
	ld.shared.f32 	%f10, [%r7+16];
	st.shared.f32 	[%r7+4], %f10;
	ld.shared.f32 	%f11, [%r7+20];
	st.shared.f32 	[%r7+8], %f11;
	bra.uni 	$L__BB0_4;
$L__BB0_2:
	setp.ne.s32 	%p2, %r1, 0;
	@%p2 bra 	$L__BB0_4;
	add.s32 	%r17, %r5, -1;
	mul.wide.u32 	%rd6, %r17, 16;
	add.s64 	%rd7, %rd1, %rd6;
	.pragma "used_bytes_mask 4095";
	ld.global.v4.f32 	{%f5, %f6, %f7, %f8}, [%rd7];
	st.shared.f32 	[%r6+216], %f5;
	st.shared.f32 	[%r6+220], %f6;
	st.shared.f32 	[%r6+224], %f7;
$L__BB0_4:
	setp.ne.s32 	%p3, %r4, 0;
	@%p3 bra 	$L__BB0_6;
	ld.shared.f32 	%f16, [%r7+12];
	st.shared.f32 	[%r7+-204], %f16;
	ld.shared.f32 	%f17, [%r7+16];
	st.shared.f32 	[%r7+-200], %f17;
	ld.shared.f32 	%f18, [%r7+20];
	st.shared.f32 	[%r7+-196], %f18;
	bra.uni 	$L__BB0_8;
$L__BB0_6:
	setp.ne.s32 	%p4, %r3, 0;
	@%p4 bra 	$L__BB0_8;
	sub.s32 	%r18, %r5, %r10;
	mul.wide.u32 	%rd8, %r18, 16;
	add.s64 	%rd9, %rd1, %rd8;
	.pragma "used_bytes_mask 4095";
	ld.global.v4.f32 	{%f12, %f13, %f14, %f15}, [%rd9];
	mad.lo.s32 	%r20, %r1, 12, %r15;
	st.shared.f32 	[%r20+12], %f12;
	st.shared.f32 	[%r20+16], %f13;
	st.shared.f32 	[%r20+20], %f14;
$L__BB0_8:
	add.s32 	%r21, %r8, -1;
	setp.lt.u32 	%p5, %r2, %r21;
	@%p5 bra 	$L__BB0_10;
	ld.shared.f32 	%f19, [%r7+12];
	st.shared.f32 	[%r7+24], %f19;
	ld.shared.f32 	%f20, [%r7+16];
	st.shared.f32 	[%r7+28], %f20;
	ld.shared.f32 	%f21, [%r7+20];
	st.shared.f32 	[%r7+32], %f21;
	bra.uni 	$L__BB0_12;
$L__BB0_10:
	setp.ne.s32 	%p6, %r1, 14;
	@%p6 bra 	$L__BB0_12;
	add.s32 	%r22, %r5, 1;
	mul.wide.u32 	%rd10, %r22, 16;
	add.s64 	%rd11, %rd1, %rd10;
	.pragma "used_bytes_mask 4095";
	ld.global.v4.f32 	{%f22, %f23, %f24, %f25}, [%rd11];
	st.shared.f32 	[%r7+24], %f22;
	st.shared.f32 	[%r7+28], %f23;
	st.shared.f32 	[%r7+32], %f24;
$L__BB0_12:
	add.s32 	%r23, %r9, -1;
	setp.lt.u32 	%p7, %r4, %r23;
	@%p7 bra 	$L__BB0_14;
	ld.shared.f32 	%f26, [%r7+12];
	st.shared.f32 	[%r7+228], %f26;
	ld.shared.f32 	%f27, [%r7+16];
	st.shared.f32 	[%r7+232], %f27;
	ld.shared.f32 	%f28, [%r7+20];
	st.shared.f32 	[%r7+236], %f28;
	bra.uni 	$L__BB0_16;
$L__BB0_14:
	setp.ne.s32 	%p8, %r3, 14;
	@%p8 bra 	$L__BB0_16;
	add.s32 	%r24, %r5, %r10;
	mul.wide.u32 	%rd12, %r24, 16;
	add.s64 	%rd13, %rd1, %rd12;
	.pragma "used_bytes_mask 4095";
	ld.global.v4.f32 	{%f29, %f30, %f31, %f32}, [%rd13];
	st.shared.f32 	[%r7+228], %f29;
	st.shared.f32 	[%r7+232], %f30;
	st.shared.f32 	[%r7+236], %f31;
$L__BB0_16:
	setp.ge.u32 	%p9, %r2, %r8;
	setp.ge.u32 	%p10, %r4, %r9;
	or.pred  	%p11, %p9, %p10;
	@%p11 bra 	$L__BB0_18;
	ld.shared.f32 	%f33, [%r7+12];
	ld.shared.f32 	%f34, [%r7+16];
	ld.shared.f32 	%f35, [%r7+20];
	cvta.to.global.u64 	%rd14, %rd2;
	add.s64 	%rd16, %rd14, %rd4;
	mov.f32 	%f36, 0f3F800000;
	st.global.v4.f32 	[%rd16], {%f33, %f34, %f35, %f36};
$L__BB0_18:
	ret;

}
	// .globl	_Z25transferInterleavedKernelP6float3S0_iii
.visible .entry _Z25transferInterleavedKernelP6float3S0_iii(
	.param .u64 .ptr .align 1 _Z25transferInterleavedKernelP6float3S0_iii_param_0,
	.param .u64 .ptr .align 1 _Z25transferInterleavedKernelP6float3S0_iii_param_1,
	.param .u32 _Z25transferInterleavedKernelP6float3S0_iii_param_2,
	.param .u32 _Z25transferInterleavedKernelP6float3S0_iii_param_3,
	.param .u32 _Z25transferInterleavedKernelP6float3S0_iii_param_4
)
{
	.reg .pred 	%p<12>;
	.reg .b32 	%r<25>;
	.reg .b32 	%f<31>;
	.reg .b64 	%rd<17>;
	// demoted variable
	.shared .align 4 .b8 _ZZ25transferInterleavedKernelP6float3S0_iiiE11data_shared[3888];
	ld.param.u64 	%rd3, [_Z25transferInterleavedKernelP6float3S0_iii_param_0];
	ld.param.u64 	%rd2, [_Z25transferInterleavedKernelP6float3S0_iii_param_1];
	ld.param.u32 	%r8, [_Z25transferInterleavedKernelP6float3S0_iii_param_2];
	ld.param.u32 	%r9, [_Z25transferInterleavedKernelP6float3S0_iii_param_3];
	ld.param.u32 	%r10, [_Z25transferInterleavedKernelP6float3S0_iii_param_4];
	cvta.to.global.u64 	%rd1, %rd3;
	mov.u32 	%r11, %ctaid.x;
	mov.u32 	%r12, %ntid.x;
	mov.u32 	%r1, %tid.x;
	mad.lo.s32 	%r2, %r11, %r12, %r1;
	mov.u32 	%r13, %ctaid.y;
	mov.u32 	%r14, %ntid.y;
	mov.u32 	%r3, %tid.y;
	mad.lo.s32 	%r4, %r13, %r14, %r3;
	mad.lo.s32 	%r5, %r10, %r4, %r2;
	mul.wide.u32 	%rd4, %r5, 12;
	add.s64 	%rd5, %rd1, %rd4;
	ld.global.f32 	%f1, [%rd5];
	ld.global.f32 	%f2, [%rd5+4];
	ld.global.f32 	%f3, [%rd5+8];
	mov.u32 	%r15, _ZZ25transferInterleavedKernelP6float3S0_iiiE11data_shared;
	mad.lo.s32 	%r6, %r3, 216, %r15;
	mad.lo.s32 	%r16, %r1, 12, %r6;
	add.s32 	%r7, %r16, 216;
	st.shared.f32 	[%r16+228], %f1;
	st.shared.f32 	[%r16+232], %f2;
	st.shared.f32 	[%r16+236], %f3;
	bar.sync 	0;
	setp.ne.s32 	%p1, %r2, 0;
	@%p1 bra 	$L__BB1_2;
	ld.shared.f32 	%f7, [%r7+12];
	st.shared.f32 	[%r7], %f7;
	ld.shared.f32 	%f8, [%r7+16];
	st.shared.f32 	[%r7+4], %f8;
	ld.shared.f32 	%f9, [%r7+20];
	st.shared.f32 	[%r7+8], %f9;
	bra.uni 	$L__BB1_4;
$L__BB1_2:
	setp.ne.s32 	%p2, %r1, 0;
	@%p2 bra 	$L__BB1_4;
	add.s32 	%r17, %r5, -1;
	mul.wide.u32 	%rd6, %r17, 12;
	add.s64 	%rd7, %rd1, %rd6;
	ld.global.f32 	%f4, [%rd7];
	ld.global.f32 	%f5, [%rd7+4];
	ld.global.f32 	%f6, [%rd7+8];
	st.shared.f32 	[%r6+216], %f4;
	st.shared.f32 	[%r6+220], %f5;
	st.shared.f32 	[%r6+224], %f6;
$L__BB1_4:
	setp.ne.s32 	%p3, %r4, 0;
	@%p3 bra 	$L__BB1_6;
	ld.shared.f32 	%f13, [%r7+12];
	st.shared.f32 	[%r7+-204], %f13;
	ld.shared.f32 	%f14, [%r7+16];
	st.shared.f32 	[%r7+-200], %f14;
	ld.shared.f32 	%f15, [%r7+20];
	st.shared.f32 	[%r7+-196], %f15;
	bra.uni 	$L__BB1_8;
$L__BB1_6:
	setp.ne.s32 	%p4, %r3, 0;
	@%p4 bra 	$L__BB1_8;
	sub.s32 	%r18, %r5, %r10;
	mul.wide.u32 	%rd8, %r18, 12;
	add.s64 	%rd9, %rd1, %rd8;
	ld.global.f32 	%f10, [%rd9];
	ld.global.f32 	%f11, [%rd9+4];
	ld.global.f32 	%f12, [%rd9+8];
	mad.lo.s32 	%r20, %r1, 12, %r15;
	st.shared.f32 	[%r20+12], %f10;
	st.shared.f32 	[%r20+16], %f11;
	st.shared.f32 	[%r20+20], %f12;
$L__BB1_8:
	add.s32 	%r21, %r8, -1;
	setp.lt.u32 	%p5, %r2, %r21;
	@%p5 bra 	$L__BB1_10;
	ld.shared.f32 	%f16, [%r7+12];
	st.shared.f32 	[%r7+24], %f16;
	ld.shared.f32 	%f17, [%r7+16];
	st.shared.f32 	[%r7+28], %f17;
	ld.shared.f32 	%f18, [%r7+20];
	st.shared.f32 	[%r7+32], %f18;
	bra.uni 	$L__BB1_12;
$L__BB1_10:
	setp.ne.s32 	%p6, %r1, 14;
	@%p6 bra 	$L__BB1_12;
	add.s32 	%r22, %r5, 1;
	mul.wide.u32 	%rd10, %r22, 12;
	add.s64 	%rd11, %rd1, %rd10;
	ld.global.f32 	%f19, [%rd11];
	ld.global.f32 	%f20, [%rd11+4];
	ld.global.f32 	%f21, [%rd11+8];
	st.shared.f32 	[%r7+24], %f19;
	st.shared.f32 	[%r7+28], %f20;
	st.shared.f32 	[%r7+32], %f21;
$L__BB1_12:
	add.s32 	%r23, %r9, -1;
	setp.lt.u32 	%p7, %r4, %r23;
	@%p7 bra 	$L__BB1_14;
	ld.shared.f32 	%f22, [%r7+12];
	st.shared.f32 	[%r7+228], %f22;
	ld.shared.f32 	%f23, [%r7+16];
	st.shared.f32 	[%r7+232], %f23;
	ld.shared.f32 	%f24, [%r7+20];
	st.shared.f32 	[%r7+236], %f24;
	bra.uni 	$L__BB1_16;
$L__BB1_14:
	setp.ne.s32 	%p8, %r3, 14;
	@%p8 bra 	$L__BB1_16;
	add.s32 	%r24, %r5, %r10;
	mul.wide.u32 	%rd12, %r24, 12;
	add.s64 	%rd13, %rd1, %rd12;
	ld.global.f32 	%f25, [%rd13];
	ld.global.f32 	%f26, [%rd13+4];
	ld.global.f32 	%f27, [%rd13+8];
	st.shared.f32 	[%r7+228], %f25;
	st.shared.f32 	[%r7+232], %f26;
	st.shared.f32 	[%r7+236], %f27;
$L__BB1_16:
	setp.ge.u32 	%p9, %r2, %r8;
	setp.ge.u32 	%p10, %r4, %r9;
	or.pred  	%p11, %p9, %p10;
	@%p11 bra 	$L__BB1_18;
	ld.shared.f32 	%f28, [%r7+12];
	ld.shared.f32 	%f29, [%r7+16];
	ld.shared.f32 	%f30, [%r7+20];
	cvta.to.global.u64 	%rd14, %rd2;
	add.s64 	%rd16, %rd14, %rd4;
	st.global.f32 	[%rd16], %f28;
	st.global.f32 	[%rd16+4], %f29;
	st.global.f32 	[%rd16+8], %f30;
$L__BB1_18:
	ret;

}
	// .globl	_Z25transferInterleavedKernelP5char4S0_iii
.visible .entry _Z25transferInterleavedKernelP5char4S0_iii(
	.param .u64 .ptr .align 1 _Z25transferInterleavedKernelP5char4S0_iii_param_0,
	.param .u64 .ptr .align 1 _Z25transferInterleavedKernelP5char4S0_iii_param_1,
	.param .u32 _Z25transferInterleavedKernelP5char4S0_iii_param_2,
	.param .u32 _Z25transferInterleavedKernelP5char4S0_iii_param_3,
	.param .u32 _Z25transferInterleavedKernelP5char4S0_iii_param_4
)
{
	.reg .pred 	%p<12>;
	.reg .b16 	%rs<13>;
	.reg .b32 	%r<51>;
	.reg .b64 	%rd<17>;
	// demoted variable
	.shared .align 1 .b8 _ZZ25transferInterleavedKernelP5char4S0_iiiE11data_shared[972];
	ld.param.u64 	%rd3, [_Z25transferInterleavedKernelP5char4S0_iii_param_0];
	ld.param.u64 	%rd2, [_Z25transferInterleavedKernelP5char4S0_iii_param_1];
	ld.param.u32 	%r8, [_Z25transferInterleavedKernelP5char4S0_iii_param_2];
	ld.param.u32 	%r9, [_Z25transferInterleavedKernelP5char4S0_iii_param_3];
	ld.param.u32 	%r10, [_Z25transferInterleavedKernelP5char4S0_iii_param_4];
	cvta.to.global.u64 	%rd1, %rd3;
	mov.u32 	%r11, %ctaid.x;
	mov.u32 	%r12, %ntid.x;
	mov.u32 	%r1, %tid.x;
	mad.lo.s32 	%r2, %r11, %r12, %r1;
	mov.u32 	%r13, %ctaid.y;
	mov.u32 	%r14, %ntid.y;
	mov.u32 	%r3, %tid.y;
	mad.lo.s32 	%r4, %r13, %r14, %r3;
	mad.lo.s32 	%r5, %r10, %r4, %r2;
	mul.wide.u32 	%rd4, %r5, 4;
	add.s64 	%rd5, %rd1, %rd4;
	.pragma "used_bytes_mask 7";
	ld.global.u32 	%r15, [%rd5];
	bfe.u32 	%r16, %r15, 0, 8;
	bfe.u32 	%r17, %r15, 8, 8;
	bfe.u32 	%r18, %r15, 16, 8;
	mov.u32 	%r19, _ZZ25transferInterleavedKernelP5char4S0_iiiE11data_shared;
	mad.lo.s32 	%r6, %r3, 54, %r19;
	mad.lo.s32 	%r20, %r1, 3, %r6;
	add.s32 	%r7, %r20, 54;
	st.shared.u8 	[%r20+57], %r16;
	st.shared.u8 	[%r20+58], %r17;
	st.shared.u8 	[%r20+59], %r18;
	bar.sync 	0;
	setp.ne.s32 	%p1, %r2, 0;
	@%p1 bra 	$L__BB2_2;
	ld.shared.u8 	%rs1, [%r7+3];
	st.shared.u8 	[%r7], %rs1;
	ld.shared.u8 	%rs2, [%r7+4];
	st.shared.u8 	[%r7+1], %rs2;
	ld.shared.u8 	%rs3, [%r7+5];
	st.shared.u8 	[%r7+2], %rs3;
	bra.uni 	$L__BB2_4;
$L__BB2_2:
	setp.ne.s32 	%p2, %r1, 0;
	@%p2 bra 	$L__BB2_4;
	add.s32 	%r21, %r5, -1;
	mul.wide.u32 	%rd6, %r21, 4;
	add.s64 	%rd7, %rd1, %rd6;
	.pragma "used_bytes_mask 7";
	ld.global.u32 	%r22, [%rd7];
	bfe.u32 	%r23, %r22, 0, 8;
	bfe.u32 	%r24, %r22, 8, 8;
	bfe.u32 	%r25, %r22, 16, 8;
	st.shared.u8 	[%r6+54], %r23;
	st.shared.u8 	[%r6+55], %r24;
	st.shared.u8 	[%r6+56], %r25;
$L__BB2_4:
	setp.ne.s32 	%p3, %r4, 0;
	@%p3 bra 	$L__BB2_6;
	ld.shared.u8 	%rs4, [%r7+3];
	st.shared.u8 	[%r7+-51], %rs4;
	ld.shared.u8 	%rs5, [%r7+4];
	st.shared.u8 	[%r7+-50], %rs5;
	ld.shared.u8 	%rs6, [%r7+5];
	st.shared.u8 	[%r7+-49], %rs6;
	bra.uni 	$L__BB2_8;
$L__BB2_6:
	setp.ne.s32 	%p4, %r3, 0;
	@%p4 bra 	$L__BB2_8;
	sub.s32 	%r26, %r5, %r10;
	mul.wide.u32 	%rd8, %r26, 4;
	add.s64 	%rd9, %rd1, %rd8;
	.pragma "used_bytes_mask 7";
	ld.global.u32 	%r27, [%rd9];
	bfe.u32 	%r28, %r27, 0, 8;
	bfe.u32 	%r29, %r27, 8, 8;
	bfe.u32 	%r30, %r27, 16, 8;
	mad.lo.s32 	%r32, %r1, 3, %r19;
	st.shared.u8 	[%r32+3], %r28;
	st.shared.u8 	[%r32+4], %r29;
	st.shared.u8 	[%r32+5], %r30;
$L__BB2_8:
	add.s32 	%r33, %r8, -1;
	setp.lt.u32 	%p5, %r2, %r33;
	@%p5 bra 	$L__BB2_10;
	ld.shared.u8 	%rs7, [%r7+3];
	st.shared.u8 	[%r7+6], %rs7;
	ld.shared.u8 	%rs8, [%r7+4];
	st.shared.u8 	[%r7+7], %rs8;
	ld.shared.u8 	%rs9, [%r7+5];
	st.shared.u8 	[%r7+8], %rs9;
	bra.uni 	$L__BB2_12;
$L__BB2_10:
	setp.ne.s32 	%p6, %r1, 14;
	@%p6 bra 	$L__BB2_12;
	add.s32 	%r34, %r5, 1;
	mul.wide.u32 	%rd10, %r34, 4;
	add.s64 	%rd11, %rd1, %rd10;
	.pragma "used_bytes_mask 7";
	ld.global.u32 	%r35, [%rd11];
	bfe.u32 	%r36, %r35, 0, 8;
	bfe.u32 	%r37, %r35, 8, 8;
	bfe.u32 	%r38, %r35, 16, 8;
	st.shared.u8 	[%r7+6], %r36;
	st.shared.u8 	[%r7+7], %r37;
	st.shared.u8 	[%r7+8], %r38;
$L__BB2_12:
	add.s32 	%r39, %r9, -1;
	setp.lt.u32 	%p7, %r4, %r39;
	@%p7 bra 	$L__BB2_14;
	ld.shared.u8 	%rs10, [%r7+3];
	st.shared.u8 	[%r7+57], %rs10;
	ld.shared.u8 	%rs11, [%r7+4];
	st.shared.u8 	[%r7+58], %rs11;
	ld.shared.u8 	%rs12, [%r7+5];
	st.shared.u8 	[%r7+59], %rs12;
	bra.uni 	$L__BB2_16;
$L__BB2_14:
	setp.ne.s32 	%p8, %r3, 14;
	@%p8 bra 	$L__BB2_16;
	add.s32 	%r40, %r5, %r10;
	mul.wide.u32 	%rd12, %r40, 4;
	add.s64 	%rd13, %rd1, %rd12;
	.pragma "used_bytes_mask 7";
	ld.global.u32 	%r41, [%rd13];
	bfe.u32 	%r42, %r41, 0, 8;
	bfe.u32 	%r43, %r41, 8, 8;
	bfe.u32 	%r44, %r41, 16, 8;
	st.shared.u8 	[%r7+57], %r42;
	st.shared.u8 	[%r7+58], %r43;
	st.shared.u8 	[%r7+59], %r44;
$L__BB2_16:
	setp.ge.u32 	%p9, %r2, %r8;
	setp.ge.u32 	%p10, %r4, %r9;
	or.pred  	%p11, %p9, %p10;
	@%p11 bra 	$L__BB2_18;
	cvta.to.global.u64 	%rd14, %rd2;
	add.s64 	%rd16, %rd14, %rd4;
	ld.shared.u8 	%r45, [%r7+4];
	ld.shared.u8 	%r46, [%r7+3];
	prmt.b32 	%r47, %r46, %r45, 0x3340U;
	ld.shared.u8 	%r48, [%r7+5];
	prmt.b32 	%r49, %r48, 1, 0x3340U;
	prmt.b32 	%r50, %r47, %r49, 0x5410U;
	st.global.u32 	[%rd16], %r50;
$L__BB2_18:
	ret;

}


// ===== COMPILED SASS (sm_100) =====

	.target	sm_100

	.elftype	@"ET_EXEC"


//--------------------- .note.nv.tkinfo           --------------------------
	.section	.note.nv.tkinfo,"",@"SHT_NOTE"
	.sectionflags	@"SHF_NOTE_NV_TKINFO"
	.tkinfo
        /*0018*/ 	.word	0x00000002
        /*0030*/ 	.string	""
        /*0030*/ 	.string	"ptxas"
        /*0030*/ 	.string	"Cuda compilation tools, release 13.0, V13.0.88"
        /*0030*/ 	.string	"Build cuda_13.0.r13.0/compiler.36424714_0"
        /*0030*/ 	.string	"-arch sm_100 -m 64 "



//--------------------- .note.nv.cuinfo           --------------------------
	.section	.note.nv.cuinfo,"",@"SHT_NOTE"
	.sectionflags	@"SHF_NOTE_NV_CUINFO"
        /*0018*/ 	.short	0x0002
        /*001a*/ 	.short	0x0064
        /*001c*/ 	.short	0x0082
	.zero		2


//--------------------- .nv.info                  --------------------------
	.section	.nv.info,"",@"SHT_CUDA_INFO"
	.align	4


	//----- nvinfo : EIATTR_REGCOUNT
	.align		4
        /*0000*/ 	.byte	0x04, 0x2f
        /*0002*/ 	.short	(.L_1 - .L_0)
	.align		4
.L_0:
        /*0004*/ 	.word	index@(_Z25transferInterleavedKernelP6float4S0_iii)
        /*0008*/ 	.word	0x00000014


	//----- nvinfo : EIATTR_FRAME_SIZE
	.align		4
.L_1:
        /*000c*/ 	.byte	0x04, 0x11
        /*000e*/ 	.short	(.L_3 - .L_2)
	.align		4
.L_2:
        /*0010*/ 	.word	index@(_Z25transferInterleavedKernelP6float4S0_iii)
        /*0014*/ 	.word	0x00000000


	//----- nvinfo : EIATTR_REGCOUNT
	.align		4
.L_3:
        /*0018*/ 	.byte	0x04, 0x2f
        /*001a*/ 	.short	(.L_5 - .L_4)
	.align		4
.L_4:
        /*001c*/ 	.word	index@(_Z25transferInterleavedKernelP6float3S0_iii)
        /*0020*/ 	.word	0x0000001a


	//----- nvinfo : EIATTR_FRAME_SIZE
	.align		4
.L_5:
        /*0024*/ 	.byte	0x04, 0x11
        /*0026*/ 	.short	(.L_7 - .L_6)
	.align		4
.L_6:
        /*0028*/ 	.word	index@(_Z25transferInterleavedKernelP6float3S0_iii)
        /*002c*/ 	.word	0x00000000


	//----- nvinfo : EIATTR_REGCOUNT
	.align		4
.L_7:
        /*0030*/ 	.byte	0x04, 0x2f
        /*0032*/ 	.short	(.L_9 - .L_8)
	.align		4
.L_8:
        /*0034*/ 	.word	index@(_Z25transferInterleavedKernelP5char4S0_iii)
        /*0038*/ 	.word	0x0000001a


	//----- nvinfo : EIATTR_FRAME_SIZE
	.align		4
.L_9:
        /*003c*/ 	.byte	0x04, 0x11
        /*003e*/ 	.short	(.L_11 - .L_10)
	.align		4
.L_10:
        /*0040*/ 	.word	index@(_Z25transferInterleavedKernelP5char4S0_iii)
        /*0044*/ 	.word	0x00000000


	//----- nvinfo : EIATTR_MIN_STACK_SIZE
	.align		4
.L_11:
        /*0048*/ 	.byte	0x04, 0x12
        /*004a*/ 	.short	(.L_13 - .L_12)
	.align		4
.L_12:
        /*004c*/ 	.word	index@(_Z25transferInterleavedKernelP5char4S0_iii)
        /*0050*/ 	.word	0x00000000


	//----- nvinfo : EIATTR_MIN_STACK_SIZE
	.align		4
.L_13:
        /*0054*/ 	.byte	0x04, 0x12
        /*0056*/ 	.short	(.L_15 - .L_14)
	.align		4
.L_14:
        /*0058*/ 	.word	index@(_Z25transferInterleavedKernelP6float3S0_iii)
        /*005c*/ 	.word	0x00000000


	//----- nvinfo : EIATTR_MIN_STACK_SIZE
	.align		4
.L_15:
        /*0060*/ 	.byte	0x04, 0x12
        /*0062*/ 	.short	(.L_17 - .L_16)
	.align		4
.L_16:
        /*0064*/ 	.word	index@(_Z25transferInterleavedKernelP6float4S0_iii)
        /*0068*/ 	.word	0x00000000
.L_17:


//--------------------- .nv.compat                --------------------------
	.section	.nv.compat,"",@"SHT_CUDA_COMPAT_INFO"
	.align	4
        /*0000*/ 	.byte	0x02, 0x09, 0x00, 0x00, 0x02, 0x02, 0x01, 0x00, 0x02, 0x05, 0x05, 0x00, 0x03, 0x07, 0x01, 0x01
        /*0010*/ 	.byte	0x02, 0x03, 0x00, 0x00, 0x02, 0x06, 0x01, 0x00, 0x04, 0x0b, 0x08, 0x00, 0x09, 0x00, 0x00, 0x00
        /*0020*/ 	.byte	0x00, 0x00, 0x00, 0x00


//--------------------- .nv.info._Z25transferInterleavedKernelP5char4S0_iii --------------------------
	.section	.nv.info._Z25transferInterleavedKernelP5char4S0_iii,"",@"SHT_CUDA_INFO"
	.sectionflags	@""
	.align	4


	//----- nvinfo : EIATTR_CUDA_API_VERSION
	.align		4
        /*0000*/ 	.byte	0x04, 0x37
        /*0002*/ 	.short	(.L_19 - .L_18)
.L_18:
        /*0004*/ 	.word	0x00000082


	//----- nvinfo : EIATTR_KPARAM_INFO
	.align		4
.L_19:
        /*0008*/ 	.byte	0x04, 0x17
        /*000a*/ 	.short	(.L_21 - .L_20)
.L_20:
        /*000c*/ 	.word	0x00000000
        /*0010*/ 	.short	0x0004
        /*0012*/ 	.short	0x0018
        /*0014*/ 	.byte	0x00, 0xf0, 0x11, 0x00


	//----- nvinfo : EIATTR_KPARAM_INFO
	.align		4
.L_21:
        /*0018*/ 	.byte	0x04, 0x17
        /*001a*/ 	.short	(.L_23 - .L_22)
.L_22:
        /*001c*/ 	.word	0x00000000
        /*0020*/ 	.short	0x0003
        /*0022*/ 	.short	0x0014
        /*0024*/ 	.byte	0x00, 0xf0, 0x11, 0x00


	//----- nvinfo : EIATTR_KPARAM_INFO
	.align		4
.L_23:
        /*0028*/ 	.byte	0x04, 0x17
        /*002a*/ 	.short	(.L_25 - .L_24)
.L_24:
        /*002c*/ 	.word	0x00000000
        /*0030*/ 	.short	0x0002
        /*0032*/ 	.short	0x0010
        /*0034*/ 	.byte	0x00, 0xf0, 0x11, 0x00


	//----- nvinfo : EIATTR_KPARAM_INFO
	.align		4
.L_25:
        /*0038*/ 	.byte	0x04, 0x17
        /*003a*/ 	.short	(.L_27 - .L_26)
.L_26:
        /*003c*/ 	.word	0x00000000
        /*0040*/ 	.short	0x0001
        /*0042*/ 	.short	0x0008
        /*0044*/ 	.byte	0x00, 0xf5, 0x21, 0x00


	//----- nvinfo : EIATTR_KPARAM_INFO
	.align		4
.L_27:
        /*0048*/ 	.byte	0x04, 0x17
        /*004a*/ 	.short	(.L_29 - .L_28)
.L_28:
        /*004c*/ 	.word	0x00000000
        /*0050*/ 	.short	0x0000
        /*0052*/ 	.short	0x0000
        /*0054*/ 	.byte	0x00, 0xf5, 0x21, 0x00


	//----- nvinfo : EIATTR_SPARSE_MMA_MASK
	.align		4
.L_29:
        /*0058*/ 	.byte	0x03, 0x50
        /*005a*/ 	.short	0x0000


	//----- nvinfo : EIATTR_MAXREG_COUNT
	.align		4
        /*005c*/ 	.byte	0x03, 0x1b
        /*005e*/ 	.short	0x00ff


	//----- nvinfo : EIATTR_NUM_BARRIERS
	.align		4
        /*0060*/ 	.byte	0x02, 0x4c
        /*0062*/ 	.byte	0x01
	.zero		1


	//----- nvinfo : EIATTR_MERCURY_ISA_VERSION
	.align		4
        /*0064*/ 	.byte	0x03, 0x5f
        /*0066*/ 	.short	0x0101


	//----- nvinfo : EIATTR_UNUSED_LOAD_BYTE_OFFSET
	.align		4
        /*0068*/ 	.byte	0x04, 0x44
        /*006a*/ 	.short	(.L_31 - .L_30)


	//   ....[0]....
.L_30:
        /*006c*/ 	.word	0x000000e0
        /*0070*/ 	.word	0x00000007


	//   ....[1]....
        /*0074*/ 	.word	0x00000290
        /*0078*/ 	.word	0x00000007


	//   ....[2]....
        /*007c*/ 	.word	0x000003e0
        /*0080*/ 	.word	0x00000007


	//   ....[3]....
        /*0084*/ 	.word	0x00000560
        /*0088*/ 	.word	0x00000007


	//   ....[4]....
        /*008c*/ 	.word	0x000006e0
        /*0090*/ 	.word	0x00000007


	//----- nvinfo : EIATTR_VRC_CTA_INIT_COUNT
	.align		4
.L_31:
        /*0094*/ 	.byte	0x02, 0x4a
	.zero		1
	.zero		1


	//----- nvinfo : EIATTR_EXIT_INSTR_OFFSETS
	.align		4
        /*0098*/ 	.byte	0x04, 0x1c
        /*009a*/ 	.short	(.L_33 - .L_32)


	//   ....[0]....
.L_32:
        /*009c*/ 	.word	0x00000760


	//   ....[1]....
        /*00a0*/ 	.word	0x00000820


	//----- nvinfo : EIATTR_CRS_STACK_SIZE
	.align		4
.L_33:
        /*00a4*/ 	.byte	0x04, 0x1e
        /*00a6*/ 	.short	(.L_35 - .L_34)
.L_34:
        /*00a8*/ 	.word	0x00000000


	//----- nvinfo : EIATTR_CBANK_PARAM_SIZE
	.align		4
.L_35:
        /*00ac*/ 	.byte	0x03, 0x19
        /*00ae*/ 	.short	0x001c


	//----- nvinfo : EIATTR_PARAM_CBANK
	.align		4
        /*00b0*/ 	.byte	0x04, 0x0a
        /*00b2*/ 	.short	(.L_37 - .L_36)
	.align		4
.L_36:
        /*00b4*/ 	.word	index@(.nv.constant0._Z25transferInterleavedKernelP5char4S0_iii)
        /*00b8*/ 	.short	0x0380
        /*00ba*/ 	.short	0x001c


	//----- nvinfo : EIATTR_SW_WAR
	.align		4
.L_37:
        /*00bc*/ 	.byte	0x04, 0x36
        /*00be*/ 	.short	(.L_39 - .L_38)
.L_38:
        /*00c0*/ 	.word	0x00000008
.L_39:


//--------------------- .nv.info._Z25transferInterleavedKernelP6float3S0_iii --------------------------
	.section	.nv.info._Z25transferInterleavedKernelP6float3S0_iii,"",@"SHT_CUDA_INFO"
	.sectionflags	@""
	.align	4


	//----- nvinfo : EIATTR_CUDA_API_VERSION
	.align		4
        /*0000*/ 	.byte	0x04, 0x37
        /*0002*/ 	.short	(.L_41 - .L_40)
.L_40:
        /*0004*/ 	.word	0x00000082


	//----- nvinfo : EIATTR_KPARAM_INFO
	.align		4
.L_41:
        /*0008*/ 	.byte	0x04, 0x17
        /*000a*/ 	.short	(.L_43 - .L_42)
.L_42:
        /*000c*/ 	.word	0x00000000
        /*0010*/ 	.short	0x0004
        /*0012*/ 	.short	0x0018
        /*0014*/ 	.byte	0x00, 0xf0, 0x11, 0x00


	//----- nvinfo : EIATTR_KPARAM_INFO
	.align		4
.L_43:
        /*0018*/ 	.byte	0x04, 0x17
        /*001a*/ 	.short	(.L_45 - .L_44)
.L_44:
        /*001c*/ 	.word	0x00000000
        /*0020*/ 	.short	0x0003
        /*0022*/ 	.short	0x0014
        /*0024*/ 	.byte	0x00, 0xf0, 0x11, 0x00


	//----- nvinfo : EIATTR_KPARAM_INFO
	.align		4
.L_45:
        /*0028*/ 	.byte	0x04, 0x17
        /*002a*/ 	.short	(.L_47 - .L_46)
.L_46:
        /*002c*/ 	.word	0x00000000
        /*0030*/ 	.short	0x0002
        /*0032*/ 	.short	0x0010
        /*0034*/ 	.byte	0x00, 0xf0, 0x11, 0x00


	//----- nvinfo : EIATTR_KPARAM_INFO
	.align		4
.L_47:
        /*0038*/ 	.byte	0x04, 0x17
        /*003a*/ 	.short	(.L_49 - .L_48)
.L_48:
        /*003c*/ 	.word	0x00000000
        /*0040*/ 	.short	0x0001
        /*0042*/ 	.short	0x0008
        /*0044*/ 	.byte	0x00, 0xf5, 0x21, 0x00


	//----- nvinfo : EIATTR_KPARAM_INFO
	.align		4
.L_49:
        /*0048*/ 	.byte	0x04, 0x17
        /*004a*/ 	.short	(.L_51 - .L_50)
.L_50:
        /*004c*/ 	.word	0x00000000
        /*0050*/ 	.short	0x0000
        /*0052*/ 	.short	0x0000
        /*0054*/ 	.byte	0x00, 0xf5, 0x21, 0x00


	//----- nvinfo : EIATTR_SPARSE_MMA_MASK
	.align		4
.L_51:
        /*0058*/ 	.byte	0x03, 0x50
        /*005a*/ 	.short	0x0000


	//----- nvinfo : EIATTR_MAXREG_COUNT
	.align		4
        /*005c*/ 	.byte	0x03, 0x1b
        /*005e*/ 	.short	0x00ff


	//----- nvinfo : EIATTR_NUM_BARRIERS
	.align		4
        /*0060*/ 	.byte	0x02, 0x4c
        /*0062*/ 	.byte	0x01
	.zero		1


	//----- nvinfo : EIATTR_MERCURY_ISA_VERSION
	.align		4
        /*0064*/ 	.byte	0x03, 0x5f
        /*0066*/ 	.short	0x0101


	//----- nvinfo : EIATTR_VRC_CTA_INIT_COUNT
	.align		4
        /*0068*/ 	.byte	0x02, 0x4a
	.zero		1
	.zero		1


	//----- nvinfo : EIATTR_EXIT_INSTR_OFFSETS
	.align		4
        /*006c*/ 	.byte	0x04, 0x1c
        /*006e*/ 	.short	(.L_53 - .L_52)


	//   ....[0]....
.L_52:
        /*0070*/ 	.word	0x00000700


	//   ....[1]....
        /*0074*/ 	.word	0x00000790


	//----- nvinfo : EIATTR_CRS_STACK_SIZE
	.align		4
.L_53:
        /*0078*/ 	.byte	0x04, 0x1e
        /*007a*/ 	.short	(.L_55 - .L_54)
.L_54:
        /*007c*/ 	.word	0x00000000


	//----- nvinfo : EIATTR_CBANK_PARAM_SIZE
	.align		4
.L_55:
        /*0080*/ 	.byte	0x03, 0x19
        /*0082*/ 	.short	0x001c


	//----- nvinfo : EIATTR_PARAM_CBANK
	.align		4
        /*0084*/ 	.byte	0x04, 0x0a
        /*0086*/ 	.short	(.L_57 - .L_56)
	.align		4
.L_56:
        /*0088*/ 	.word	index@(.nv.constant0._Z25transferInterleavedKernelP6float3S0_iii)
        /*008c*/ 	.short	0x0380
        /*008e*/ 	.short	0x001c


	//----- nvinfo : EIATTR_SW_WAR
	.align		4
.L_57:
        /*0090*/ 	.byte	0x04, 0x36
        /*0092*/ 	.short	(.L_59 - .L_58)
.L_58:
        /*0094*/ 	.word	0x00000008
.L_59:


//--------------------- .nv.info._Z25transferInterleavedKernelP6float4S0_iii --------------------------
	.section	.nv.info._Z25transferInterleavedKernelP6float4S0_iii,"",@"SHT_CUDA_INFO"
	.sectionflags	@""
	.align	4


	//----- nvinfo : EIATTR_CUDA_API_VERSION
	.align		4
        /*0000*/ 	.byte	0x04, 0x37
        /*0002*/ 	.short	(.L_61 - .L_60)
.L_60:
        /*0004*/ 	.word	0x00000082


	//----- nvinfo : EIATTR_KPARAM_INFO
	.align		4
.L_61:
        /*0008*/ 	.byte	0x04, 0x17
        /*000a*/ 	.short	(.L_63 - .L_62)
.L_62:
        /*000c*/ 	.word	0x00000000
        /*0010*/ 	.short	0x0004
        /*0012*/ 	.short	0x0018
        /*0014*/ 	.byte	0x00, 0xf0, 0x11, 0x00


	//----- nvinfo : EIATTR_KPARAM_INFO
	.align		4
.L_63:
        /*0018*/ 	.byte	0x04, 0x17
        /*001a*/ 	.short	(.L_65 - .L_64)
.L_64:
        /*001c*/ 	.word	0x00000000
        /*0020*/ 	.short	0x0003
        /*0022*/ 	.short	0x0014
        /*0024*/ 	.byte	0x00, 0xf0, 0x11, 0x00


	//----- nvinfo : EIATTR_KPARAM_INFO
	.align		4
.L_65:
        /*0028*/ 	.byte	0x04, 0x17
        /*002a*/ 	.short	(.L_67 - .L_66)
.L_66:
        /*002c*/ 	.word	0x00000000
        /*0030*/ 	.short	0x0002
        /*0032*/ 	.short	0x0010
        /*0034*/ 	.byte	0x00, 0xf0, 0x11, 0x00


	//----- nvinfo : EIATTR_KPARAM_INFO
	.align		4
.L_67:
        /*0038*/ 	.byte	0x04, 0x17
        /*003a*/ 	.short	(.L_69 - .L_68)
.L_68:
        /*003c*/ 	.word	0x00000000
        /*0040*/ 	.short	0x0001
        /*0042*/ 	.short	0x0008
        /*0044*/ 	.byte	0x00, 0xf5, 0x21, 0x00


	//----- nvinfo : EIATTR_KPARAM_INFO
	.align		4
.L_69:
        /*0048*/ 	.byte	0x04, 0x17
        /*004a*/ 	.short	(.L_71 - .L_70)
.L_70:
        /*004c*/ 	.word	0x00000000
        /*0050*/ 	.short	0x0000
        /*0052*/ 	.short	0x0000
        /*0054*/ 	.byte	0x00, 0xf5, 0x21, 0x00


	//----- nvinfo : EIATTR_SPARSE_MMA_MASK
	.align		4
.L_71:
        /*0058*/ 	.byte	0x03, 0x50
        /*005a*/ 	.short	0x0000


	//----- nvinfo : EIATTR_MAXREG_COUNT
	.align		4
        /*005c*/ 	.byte	0x03, 0x1b
        /*005e*/ 	.short	0x00ff


	//----- nvinfo : EIATTR_NUM_BARRIERS
	.align		4
        /*0060*/ 	.byte	0x02, 0x4c
        /*0062*/ 	.byte	0x01
	.zero		1


	//----- nvinfo : EIATTR_MERCURY_ISA_VERSION
	.align		4
        /*0064*/ 	.byte	0x03, 0x5f
        /*0066*/ 	.short	0x0101


	//----- nvinfo : EIATTR_UNUSED_LOAD_BYTE_OFFSET
	.align		4
        /*0068*/ 	.byte	0x04, 0x44
        /*006a*/ 	.short	(.L_73 - .L_72)


	//   ....[0]....
.L_72:
        /*006c*/ 	.word	0x000000e0
        /*0070*/ 	.word	0x00000fff


	//   ....[1]....
        /*0074*/ 	.word	0x00000260
        /*0078*/ 	.word	0x00000fff


	//   ....[2]....
        /*007c*/ 	.word	0x00000370
        /*0080*/ 	.word	0x00000fff


	//   ....[3]....
        /*0084*/ 	.word	0x000004c0
        /*0088*/ 	.word	0x00000fff


	//   ....[4]....
        /*008c*/ 	.word	0x00000610
        /*0090*/ 	.word	0x00000fff


	//----- nvinfo : EIATTR_VRC_CTA_INIT_COUNT
	.align		4
.L_73:
        /*0094*/ 	.byte	0x02, 0x4a
	.zero		1
	.zero		1


	//----- nvinfo : EIATTR_EXIT_INSTR_OFFSETS
	.align		4
        /*0098*/ 	.byte	0x04, 0x1c
        /*009a*/ 	.short	(.L_75 - .L_74)


	//   ....[0]....
.L_74:
        /*009c*/ 	.word	0x00000660


	//   ....[1]....
        /*00a0*/ 	.word	0x000006e0


	//----- nvinfo : EIATTR_CRS_STACK_SIZE
	.align		4
.L_75:
        /*00a4*/ 	.byte	0x04, 0x1e
        /*00a6*/ 	.short	(.L_77 - .L_76)
.L_76:
        /*00a8*/ 	.word	0x00000000


	//----- nvinfo : EIATTR_CBANK_PARAM_SIZE
	.align		4
.L_77:
        /*00ac*/ 	.byte	0x03, 0x19
        /*00ae*/ 	.short	0x001c


	//----- nvinfo : EIATTR_PARAM_CBANK
	.align		4
        /*00b0*/ 	.byte	0x04, 0x0a
        /*00b2*/ 	.short	(.L_79 - .L_78)
	.align		4
.L_78:
        /*00b4*/ 	.word	index@(.nv.constant0._Z25transferInterleavedKernelP6float4S0_iii)
        /*00b8*/ 	.short	0x0380
        /*00ba*/ 	.short	0x001c


	//----- nvinfo : EIATTR_SW_WAR
	.align		4
.L_79:
        /*00bc*/ 	.byte	0x04, 0x36
        /*00be*/ 	.short	(.L_81 - .L_80)
.L_80:
        /*00c0*/ 	.word	0x00000008
.L_81:


//--------------------- .nv.callgraph             --------------------------
	.section	.nv.callgraph,"",@"SHT_CUDA_CALLGRAPH"
	.align	4
	.sectionentsize	8
	.align		4
        /*0000*/ 	.word	0x00000000
	.align		4
        /*0004*/ 	.word	0xffffffff
	.align		4
        /*0008*/ 	.word	0x00000000
	.align		4
        /*000c*/ 	.word	0xfffffffe
	.align		4
        /*0010*/ 	.word	0x00000000
	.align		4
        /*0014*/ 	.word	0xfffffffd
	.align		4
        /*0018*/ 	.word	0x00000000
	.align		4
        /*001c*/ 	.word	0xfffffffc


//--------------------- .text._Z25transferInterleavedKernelP5char4S0_iii --------------------------
	.section	.text._Z25transferInterleavedKernelP5char4S0_iii,"ax",@progbits
	.align	128
        .global         _Z25transferInterleavedKernelP5char4S0_iii
        .type           _Z25transferInterleavedKernelP5char4S0_iii,@function
        .size           _Z25transferInterleavedKernelP5char4S0_iii,(.L_x_27 - _Z25transferInterleavedKernelP5char4S0_iii)
        .other          _Z25transferInterleavedKernelP5char4S0_iii,@"STO_CUDA_ENTRY STV_DEFAULT"
_Z25transferInterleavedKernelP5char4S0_iii:
.text._Z25transferInterleavedKernelP5char4S0_iii:
[----:B------:R-:W-:Y:S01]  /*0000*/  LDC R1, c[0x0][0x37c] ;  /* 0x0000df00ff017b82 */ /* 0x000fe20000000800 */
[----:B------:R-:W0:Y:S07]  /*0010*/  S2R R8, SR_TID.X ;  /* 0x0000000000087919 */ /* 0x000e2e0000002100 */
[----:B------:R-:W0:Y:S01]  /*0020*/  LDC R5, c[0x0][0x360] ;  /* 0x0000d800ff057b82 */ /* 0x000e220000000800 */
[----:B------:R-:W1:Y:S01]  /*0030*/  LDCU UR8, c[0x0][0x398] ;  /* 0x00007300ff0877ac */ /* 0x000e620008000800 */
[----:B------:R-:W2:Y:S01]  /*0040*/  S2R R0, SR_TID.Y ;  /* 0x0000000000007919 */ /* 0x000ea20000002200 */
[----:B------:R-:W3:Y:S05]  /*0050*/  LDCU.64 UR6, c[0x0][0x358] ;  /* 0x00006b00ff0677ac */ /* 0x000eea0008000a00 */
[----:B------:R-:W0:Y:S08]  /*0060*/  S2UR UR4, SR_CTAID.X ;  /* 0x00000000000479c3 */ /* 0x000e300000002500 */
[----:B------:R-:W2:Y:S08]  /*0070*/  S2UR UR5, SR_CTAID.Y ;  /* 0x00000000000579c3 */ /* 0x000eb00000002600 */
[----:B------:R-:W2:Y:S08]  /*0080*/  LDC R7, c[0x0][0x364] ;  /* 0x0000d900ff077b82 */ /* 0x000eb00000000800 */
[----:B------:R-:W4:Y:S01]  /*0090*/  LDC.64 R2, c[0x0][0x380] ;  /* 0x0000e000ff027b82 */ /* 0x000f220000000a00 */
[----:B0-----:R-:W-:-:S02]  /*00a0*/  IMAD R4, R5, UR4, R8 ;  /* 0x0000000405047c24 */ /* 0x001fc4000f8e0208 */
[----:B--2---:R-:W-:-:S04]  /*00b0*/  IMAD R7, R7, UR5, R0 ;  /* 0x0000000507077c24 */ /* 0x004fc8000f8e0200 */
[----:B-1----:R-:W-:-:S04]  /*00c0*/  IMAD R5, R7, UR8, R4 ;  /* 0x0000000807057c24 */ /* 0x002fc8000f8e0204 */
[----:B----4-:R-:W-:-:S06]  /*00d0*/  IMAD.WIDE.U32 R10, R5, 0x4, R2 ;  /* 0x00000004050a7825 */ /* 0x010fcc00078e0002 */
[----:B---3--:R-:W2:Y:S01]  /*00e0*/  LDG.E R10, desc[UR6][R10.64] ;  /* 0x000000060a0a7981 */ /* 0x008ea2000c1e1900 */
[----:B------:R-:W-:Y:S01]  /*00f0*/  MOV R9, 0x400 ;  /* 0x0000040000097802 */ /* 0x000fe20000000f00 */
[----:B------:R-:W-:Y:S01]  /*0100*/  BSSY.RECONVERGENT B0, `(.L_x_0) ;  /* 0x0000020000007945 */ /* 0x000fe20003800200 */
[----:B------:R-:W-:Y:S01]  /*0110*/  ISETP.NE.AND P1, PT, R4, RZ, PT ;  /* 0x000000ff0400720c */ /* 0x000fe20003f25270 */
[----:B------:R-:W0:Y:S01]  /*0120*/  S2R R6, SR_CgaCtaId ;  /* 0x0000000000067919 */ /* 0x000e220000008800 */
[----:B------:R-:W-:Y:S02]  /*0130*/  ISETP.NE.AND P0, PT, R7, RZ, PT ;  /* 0x000000ff0700720c */ /* 0x000fe40003f05270 */
[----:B0-----:R-:W-:-:S05]  /*0140*/  LEA R9, R6, R9, 0x18 ;  /* 0x0000000906097211 */ /* 0x001fca00078ec0ff */
[----:B------:R-:W-:-:S04]  /*0150*/  IMAD R19, R0, 0x36, R9 ;  /* 0x0000003600137824 */ /* 0x000fc800078e0209 */
[----:B------:R-:W-:Y:S01]  /*0160*/  IMAD R6, R8, 0x3, R19 ;  /* 0x0000000308067824 */ /* 0x000fe200078e0213 */
[C---:B--2---:R-:W-:Y:S02]  /*0170*/  PRMT R13, R10.reuse, 0x7770, RZ ;  /* 0x000077700a0d7816 */ /* 0x044fe400000000ff */
[C---:B------:R-:W-:Y:S02]  /*0180*/  PRMT R15, R10.reuse, 0x7771, RZ ;  /* 0x000077710a0f7816 */ /* 0x040fe400000000ff */
[----:B------:R-:W-:Y:S01]  /*0190*/  PRMT R17, R10, 0x7772, RZ ;  /* 0x000077720a117816 */ /* 0x000fe200000000ff */
[----:B------:R-:W-:Y:S04]  /*01a0*/  STS.U8 [R6+0x39], R13 ;  /* 0x0000390d06007388 */ /* 0x000fe80000000000 */
[----:B------:R-:W-:Y:S04]  /*01b0*/  STS.U8 [R6+0x3a], R15 ;  /* 0x00003a0f06007388 */ /* 0x000fe80000000000 */
[----:B------:R-:W-:Y:S01]  /*01c0*/  STS.U8 [R6+0x3b], R17 ;  /* 0x00003b1106007388 */ /* 0x000fe20000000000 */
[----:B------:R-:W-:Y:S06]  /*01d0*/  BAR.SYNC.DEFER_BLOCKING 0x0 ;  /* 0x0000000000007b1d */ /* 0x000fec0000010000 */
[----:B------:R-:W0:Y:S04]  /*01e0*/  @!P1 LDS.U8 R11, [R6+0x39] ;  /* 0x00003900060b9984 */ /* 0x000e280000000000 */
[----:B------:R-:W1:Y:S04]  /*01f0*/  @!P1 LDS.U8 R21, [R6+0x3a] ;  /* 0x00003a0006159984 */ /* 0x000e680000000000 */
[----:B------:R-:W2:Y:S04]  /*0200*/  @!P1 LDS.U8 R23, [R6+0x3b] ;  /* 0x00003b0006179984 */ /* 0x000ea80000000000 */
[----:B0-----:R0:W-:Y:S04]  /*0210*/  @!P1 STS.U8 [R6+0x36], R11 ;  /* 0x0000360b06009388 */ /* 0x0011e80000000000 */
[----:B-1----:R0:W-:Y:S04]  /*0220*/  @!P1 STS.U8 [R6+0x37], R21 ;  /* 0x0000371506009388 */ /* 0x0021e80000000000 */
[----:B--2---:R0:W-:Y:S01]  /*0230*/  @!P1 STS.U8 [R6+0x38], R23 ;  /* 0x0000381706009388 */ /* 0x0041e20000000000 */
[----:B------:R-:W-:Y:S05]  /*0240*/  @!P1 BRA `(.L_x_1) ;  /* 0x00000000002c9947 */ /* 0x000fea0003800000 */
[----:B------:R-:W-:-:S13]  /*0250*/  ISETP.NE.AND P1, PT, R8, RZ, PT ;  /* 0x000000ff0800720c */ /* 0x000fda0003f25270 */
[----:B------:R-:W-:Y:S05]  /*0260*/  @P1 BRA `(.L_x_1) ;  /* 0x0000000000241947 */ /* 0x000fea0003800000 */
[----:B0-----:R-:W-:-:S04]  /*0270*/  VIADD R11, R5, 0xffffffff ;  /* 0xffffffff050b7836 */ /* 0x001fc80000000000 */
[----:B------:R-:W-:-:S06]  /*0280*/  IMAD.WIDE.U32 R10, R11, 0x4, R2 ;  /* 0x000000040b0a7825 */ /* 0x000fcc00078e0002 */
[----:B------:R-:W2:Y:S02]  /*0290*/  LDG.E R10, desc[UR6][R10.64] ;  /* 0x000000060a0a7981 */ /* 0x000ea4000c1e1900 */
[C---:B--2---:R-:W-:Y:S02]  /*02a0*/  PRMT R12, R10.reuse, 0x7770, RZ ;  /* 0x000077700a0c7816 */ /* 0x044fe400000000ff */
[C---:B------:R-:W-:Y:S02]  /*02b0*/  PRMT R14, R10.reuse, 0x7771, RZ ;  /* 0x000077710a0e7816 */ /* 0x040fe400000000ff */
[----:B------:R-:W-:Y:S01]  /*02c0*/  PRMT R16, R10, 0x7772, RZ ;  /* 0x000077720a107816 */ /* 0x000fe200000000ff */
[----:B------:R1:W-:Y:S04]  /*02d0*/  STS.U8 [R19+0x36], R12 ;  /* 0x0000360c13007388 */ /* 0x0003e80000000000 */
[----:B------:R1:W-:Y:S04]  /*02e0*/  STS.U8 [R19+0x37], R14 ;  /* 0x0000370e13007388 */ /* 0x0003e80000000000 */
[----:B------:R1:W-:Y:S02]  /*02f0*/  STS.U8 [R19+0x38], R16 ;  /* 0x0000381013007388 */ /* 0x0003e40000000000 */
.L_x_1:
[----:B------:R-:W-:Y:S05]  /*0300*/  BSYNC.RECONVERGENT B0 ;  /* 0x0000000000007941 */ /* 0x000fea0003800200 */
.L_x_0:
[----:B0-----:R-:W0:Y:S01]  /*0310*/  @!P0 LDS.U8 R11, [R6+0x39] ;  /* 0x00003900060b8984 */ /* 0x001e220000000000 */
[----:B------:R-:W2:Y:S01]  /*0320*/  LDCU UR5, c[0x0][0x390] ;  /* 0x00007200ff0577ac */ /* 0x000ea20008000800 */
[----:B------:R-:W-:Y:S02]  /*0330*/  BSSY.RECONVERGENT B0, `(.L_x_2) ;  /* 0x0000013000007945 */ /* 0x000fe40003800200 */
[----:B------:R-:W3:Y:S04]  /*0340*/  @!P0 LDS.U8 R13, [R6+0x3a] ;  /* 0x00003a00060d8984 */ /* 0x000ee80000000000 */
[----:B------:R-:W4:Y:S04]  /*0350*/  @!P0 LDS.U8 R15, [R6+0x3b] ;  /* 0x00003b00060f8984 */ /* 0x000f280000000000 */
[----:B0-----:R0:W-:Y:S04]  /*0360*/  @!P0 STS.U8 [R6+0x3], R11 ;  /* 0x0000030b06008388 */ /* 0x0011e80000000000 */
[----:B---3--:R0:W-:Y:S04]  /*0370*/  @!P0 STS.U8 [R6+0x4], R13 ;  /* 0x0000040d06008388 */ /* 0x0081e80000000000 */
[----:B----4-:R0:W-:Y:S01]  /*0380*/  @!P0 STS.U8 [R6+0x5], R15 ;  /* 0x0000050f06008388 */ /* 0x0101e20000000000 */
[----:B--2---:R-:W-:Y:S05]  /*0390*/  @!P0 BRA `(.L_x_3) ;  /* 0x0000000000308947 */ /* 0x004fea0003800000 */
[----:B------:R-:W-:-:S13]  /*03a0*/  ISETP.NE.AND P0, PT, R0, RZ, PT ;  /* 0x000000ff0000720c */ /* 0x000fda0003f05270 */
[----:B------:R-:W-:Y:S05]  /*03b0*/  @P0 BRA `(.L_x_3) ;  /* 0x0000000000280947 */ /* 0x000fea0003800000 */
[----:B0-----:R-:W-:-:S04]  /*03c0*/  VIADD R11, R5, -UR8 ;  /* 0x80000008050b7c36 */ /* 0x001fc80008000000 */
[----:B------:R-:W-:-:S06]  /*03d0*/  IMAD.WIDE.U32 R10, R11, 0x4, R2 ;  /* 0x000000040b0a7825 */ /* 0x000fcc00078e0002 */
[----:B------:R-:W2:Y:S01]  /*03e0*/  LDG.E R10, desc[UR6][R10.64] ;  /* 0x000000060a0a7981 */ /* 0x000ea2000c1e1900 */
[----:B-1----:R-:W-:Y:S01]  /*03f0*/  IMAD R14, R8, 0x3, R9 ;  /* 0x00000003080e7824 */ /* 0x002fe200078e0209 */
[C---:B--2---:R-:W-:Y:S02]  /*0400*/  PRMT R9, R10.reuse, 0x7770, RZ ;  /* 0x000077700a097816 */ /* 0x044fe400000000ff */
[C---:B------:R-:W-:Y:S02]  /*0410*/  PRMT R12, R10.reuse, 0x7771, RZ ;  /* 0x000077710a0c7816 */ /* 0x040fe400000000ff */
[----:B------:R-:W-:Y:S01]  /*0420*/  PRMT R13, R10, 0x7772, RZ ;  /* 0x000077720a0d7816 */ /* 0x000fe200000000ff */
[----:B------:R2:W-:Y:S04]  /*0430*/  STS.U8 [R14+0x3], R9 ;  /* 0x000003090e007388 */ /* 0x0005e80000000000 */
[----:B------:R2:W-:Y:S04]  /*0440*/  STS.U8 [R14+0x4], R12 ;  /* 0x0000040c0e007388 */ /* 0x0005e80000000000 */
[----:B------:R2:W-:Y:S02]  /*0450*/  STS.U8 [R14+0x5], R13 ;  /* 0x0000050d0e007388 */ /* 0x0005e40000000000 */
.L_x_3:
[----:B------:R-:W-:Y:S05]  /*0460*/  BSYNC.RECONVERGENT B0 ;  /* 0x0000000000007941 */ /* 0x000fea0003800200 */
.L_x_2:
[----:B------:R-:W-:Y:S01]  /*0470*/  UIADD3 UR4, UPT, UPT, UR5, -0x1, URZ ;  /* 0xffffffff05047890 */ /* 0x000fe2000fffe0ff */
[----:B------:R-:W-:Y:S01]  /*0480*/  BSSY.RECONVERGENT B0, `(.L_x_4) ;  /* 0x0000015000007945 */ /* 0x000fe20003800200 */
[----:B------:R-:W3:Y:S04]  /*0490*/  LDCU UR9, c[0x0][0x394] ;  /* 0x00007280ff0977ac */ /* 0x000ee80008000800 */
[----:B------:R-:W-:-:S13]  /*04a0*/  ISETP.GE.U32.AND P0, PT, R4, UR4, PT ;  /* 0x0000000404007c0c */ /* 0x000fda000bf06070 */
[----:B--2---:R-:W2:Y:S04]  /*04b0*/  @P0 LDS.U8 R9, [R6+0x39] ;  /* 0x0000390006090984 */ /* 0x004ea80000000000 */
[----:B0-----:R-:W0:Y:S04]  /*04c0*/  @P0 LDS.U8 R11, [R6+0x3a] ;  /* 0x00003a00060b0984 */ /* 0x001e280000000000 */
[----:B------:R-:W4:Y:S04]  /*04d0*/  @P0 LDS.U8 R13, [R6+0x3b] ;  /* 0x00003b00060d0984 */ /* 0x000f280000000000 */
[----:B--2---:R2:W-:Y:S04]  /*04e0*/  @P0 STS.U8 [R6+0x3c], R9 ;  /* 0x00003c0906000388 */ /* 0x0045e80000000000 */
[----:B0-----:R2:W-:Y:S04]  /*04f0*/  @P0 STS.U8 [R6+0x3d], R11 ;  /* 0x00003d0b06000388 */ /* 0x0015e80000000000 */
[----:B----4-:R2:W-:Y:S01]  /*0500*/  @P0 STS.U8 [R6+0x3e], R13 ;  /* 0x00003e0d06000388 */ /* 0x0105e20000000000 */
[----:B---3--:R-:W-:Y:S05]  /*0510*/  @P0 BRA `(.L_x_5) ;  /* 0x00000000002c0947 */ /* 0x008fea0003800000 */
[----:B------:R-:W-:-:S13]  /*0520*/  ISETP.NE.AND P0, PT, R8, 0xe, PT ;  /* 0x0000000e0800780c */ /* 0x000fda0003f05270 */
[----:B------:R-:W-:Y:S05]  /*0530*/  @P0 BRA `(.L_x_5) ;  /* 0x0000000000240947 */ /* 0x000fea0003800000 */
[----:B--2---:R-:W-:-:S04]  /*0540*/  VIADD R9, R5, 0x1 ;  /* 0x0000000105097836 */ /* 0x004fc80000000000 */
        /* <DEDUP_REMOVED lines=8> */
.L_x_5:
[----:B------:R-:W-:Y:S05]  /*05d0*/  BSYNC.RECONVERGENT B0 ;  /* 0x0000000000007941 */ /* 0x000fea0003800200 */
.L_x_4:
[----:B------:R-:W-:Y:S02]  /*05e0*/  UIADD3 UR4, UPT, UPT, UR9, -0x1, URZ ;  /* 0xffffffff09047890 */ /* 0x000fe4000fffe0ff */
[C---:B------:R-:W-:Y:S01]  /*05f0*/  ISETP.GE.U32.AND P0, PT, R7.reuse, UR9, PT ;  /* 0x0000000907007c0c */ /* 0x040fe2000bf06070 */
[----:B------:R-:W-:Y:S03]  /*0600*/  BSSY.RECONVERGENT B0, `(.L_x_6) ;  /* 0x0000015000007945 */ /* 0x000fe60003800200 */
[----:B------:R-:W-:Y:S02]  /*0610*/  ISETP.GE.U32.OR P0, PT, R4, UR5, P0 ;  /* 0x0000000504007c0c */ /* 0x000fe40008706470 */
[----:B------:R-:W-:-:S13]  /*0620*/  ISETP.GE.U32.AND P1, PT, R7, UR4, PT ;  /* 0x0000000407007c0c */ /* 0x000fda000bf26070 */
[----:B--2---:R-:W2:Y:S04]  /*0630*/  @P1 LDS.U8 R9, [R6+0x39] ;  /* 0x0000390006091984 */ /* 0x004ea80000000000 */
[----:B0-----:R-:W0:Y:S04]  /*0640*/  @P1 LDS.U8 R11, [R6+0x3a] ;  /* 0x00003a00060b1984 */ /* 0x001e280000000000 */
[----:B------:R-:W3:Y:S04]  /*0650*/  @P1 LDS.U8 R13, [R6+0x3b] ;  /* 0x00003b00060d1984 */ /* 0x000ee80000000000 */
[----:B--2---:R2:W-:Y:S04]  /*0660*/  @P1 STS.U8 [R6+0x6f], R9 ;  /* 0x00006f0906001388 */ /* 0x0045e80000000000 */
[----:B0-----:R2:W-:Y:S04]  /*0670*/  @P1 STS.U8 [R6+0x70], R11 ;  /* 0x0000700b06001388 */ /* 0x0015e80000000000 */
[----:B---3--:R2:W-:Y:S01]  /*0680*/  @P1 STS.U8 [R6+0x71], R13 ;  /* 0x0000710d06001388 */ /* 0x0085e20000000000 */
[----:B------:R-:W-:Y:S05]  /*0690*/  @P1 BRA `(.L_x_7) ;  /* 0x00000000002c1947 */ /* 0x000fea0003800000 */
[----:B------:R-:W-:-:S13]  /*06a0*/  ISETP.NE.AND P1, PT, R0, 0xe, PT ;  /* 0x0000000e0000780c */ /* 0x000fda0003f25270 */
[----:B------:R-:W-:Y:S05]  /*06b0*/  @P1 BRA `(.L_x_7) ;  /* 0x0000000000241947 */ /* 0x000fea0003800000 */
[----:B------:R-:W-:-:S04]  /*06c0*/  VIADD R7, R5, UR8 ;  /* 0x0000000805077c36 */ /* 0x000fc80008000000 */
[----:B------:R-:W-:-:S06]  /*06d0*/  IMAD.WIDE.U32 R2, R7, 0x4, R2 ;  /* 0x0000000407027825 */ /* 0x000fcc00078e0002 */
[----:B------:R-:W3:Y:S02]  /*06e0*/  LDG.E R2, desc[UR6][R2.64] ;  /* 0x0000000602027981 */ /* 0x000ee4000c1e1900 */
[C---:B---3--:R-:W-:Y:S02]  /*06f0*/  PRMT R7, R2.reuse, 0x7770, RZ ;  /* 0x0000777002077816 */ /* 0x048fe400000000ff */
[C---:B--2---:R-:W-:Y:S02]  /*0700*/  PRMT R9, R2.reuse, 0x7771, RZ ;  /* 0x0000777102097816 */ /* 0x044fe400000000ff */
[----:B------:R-:W-:Y:S01]  /*0710*/  PRMT R11, R2, 0x7772, RZ ;  /* 0x00007772020b7816 */ /* 0x000fe200000000ff */
[----:B------:R0:W-:Y:S04]  /*0720*/  STS.U8 [R6+0x6f], R7 ;  /* 0x00006f0706007388 */ /* 0x0001e80000000000 */
[----:B------:R0:W-:Y:S04]  /*0730*/  STS.U8 [R6+0x70], R9 ;  /* 0x0000700906007388 */ /* 0x0001e80000000000 */
[----:B------:R0:W-:Y:S02]  /*0740*/  STS.U8 [R6+0x71], R11 ;  /* 0x0000710b06007388 */ /* 0x0001e40000000000 */
.L_x_7:
[----:B------:R-:W-:Y:S05]  /*0750*/  BSYNC.RECONVERGENT B0 ;  /* 0x0000000000007941 */ /* 0x000fea0003800200 */
.L_x_6:
[----:B------:R-:W-:Y:S05]  /*0760*/  @P0 EXIT ;  /* 0x000000000000094d */ /* 0x000fea0003800000 */
[----:B------:R-:W-:Y:S01]  /*0770*/  LDS.U8 R0, [R6+0x3a] ;  /* 0x00003a0006007984 */ /* 0x000fe20000000000 */
[----:B------:R-:W3:Y:S01]  /*0780*/  LDC.64 R2, c[0x0][0x388] ;  /* 0x0000e200ff027b82 */ /* 0x000ee20000000a00 */
[----:B------:R-:W-:Y:S02]  /*0790*/  UMOV UR4, 0x3340 ;  /* 0x0000334000047882 */ /* 0x000fe40000000000 */
[----:B0-----:R-:W0:Y:S01]  /*07a0*/  LDS.U8 R7, [R6+0x39] ;  /* 0x0000390006077984 */ /* 0x001e220000000000 */
[----:B--2---:R-:W-:-:S03]  /*07b0*/  IMAD.U32 R9, RZ, RZ, UR4 ;  /* 0x00000004ff097e24 */ /* 0x004fc6000f8e00ff */
[----:B------:R-:W2:Y:S01]  /*07c0*/  LDS.U8 R4, [R6+0x3b] ;  /* 0x00003b0006047984 */ /* 0x000ea20000000000 */
[----:B---3--:R-:W-:Y:S01]  /*07d0*/  IMAD.WIDE.U32 R2, R5, 0x4, R2 ;  /* 0x0000000405027825 */ /* 0x008fe200078e0002 */
[----:B0-----:R-:W-:Y:S02]  /*07e0*/  PRMT R0, R7, 0x3340, R0 ;  /* 0x0000334007007816 */ /* 0x001fe40000000000 */
[----:B--2---:R-:W-:-:S04]  /*07f0*/  PRMT R7, R4, R9, 0x1 ;  /* 0x0000000104077416 */ /* 0x004fc80000000009 */
[----:B------:R-:W-:-:S05]  /*0800*/  PRMT R7, R0, 0x5410, R7 ;  /* 0x0000541000077816 */ /* 0x000fca0000000007 */
[----:B------:R-:W-:Y:S01]  /*0810*/  STG.E desc[UR6][R2.64], R7 ;  /* 0x0000000702007986 */ /* 0x000fe2000c101906 */
[----:B------:R-:W-:Y:S05]  /*0820*/  EXIT ;  /* 0x000000000000794d */ /* 0x000fea0003800000 */
.L_x_8:
[----:B------:R-:W-:-:S00]  /*0830*/  BRA `(.L_x_8) ;  /* 0xfffffffc00fc7947 */ /* 0x000fc0000383ffff */
[----:B------:R-:W-:-:S00]  /*0840*/  NOP ;  /* 0x0000000000007918 */ /* 0x000fc00000000000 */
        /* <DEDUP_REMOVED lines=11> */
.L_x_27:


//--------------------- .text._Z25transferInterleavedKernelP6float3S0_iii --------------------------
	.section	.text._Z25transferInterleavedKernelP6float3S0_iii,"ax",@progbits
	.align	128
        .global         _Z25transferInterleavedKernelP6float3S0_iii
        .type           _Z25transferInterleavedKernelP6float3S0_iii,@function
        .size           _Z25transferInterleavedKernelP6float3S0_iii,(.L_x_28 - _Z25transferInterleavedKernelP6float3S0_iii)
        .other          _Z25transferInterleavedKernelP6float3S0_iii,@"STO_CUDA_ENTRY STV_DEFAULT"
_Z25transferInterleavedKernelP6float3S0_iii:
.text._Z25transferInterleavedKernelP6float3S0_iii:
        /* <DEDUP_REMOVED lines=13> */
[----:B----4-:R-:W-:-:S05]  /*00d0*/  IMAD.WIDE.U32 R10, R5, 0xc, R2 ;  /* 0x0000000c050a7825 */ /* 0x010fca00078e0002 */
[----:B---3--:R-:W2:Y:S04]  /*00e0*/  LDG.E R13, desc[UR6][R10.64] ;  /* 0x000000060a0d7981 */ /* 0x008ea8000c1e1900 */
[----:B------:R-:W3:Y:S04]  /*00f0*/  LDG.E R15, desc[UR6][R10.64+0x4] ;  /* 0x000004060a0f7981 */ /* 0x000ee8000c1e1900 */
[----:B------:R-:W4:Y:S01]  /*0100*/  LDG.E R17, desc[UR6][R10.64+0x8] ;  /* 0x000008060a117981 */ /* 0x000f22000c1e1900 */
[----:B------:R-:W-:Y:S01]  /*0110*/  MOV R9, 0x400 ;  /* 0x0000040000097802 */ /* 0x000fe20000000f00 */
[----:B------:R-:W-:Y:S01]  /*0120*/  BSSY.RECONVERGENT B0, `(.L_x_9) ;  /* 0x000001b000007945 */ /* 0x000fe20003800200 */
[----:B------:R-:W-:Y:S01]  /*0130*/  ISETP.NE.AND P1, PT, R4, RZ, PT ;  /* 0x000000ff0400720c */ /* 0x000fe20003f25270 */
[----:B------:R-:W0:Y:S01]  /*0140*/  S2R R6, SR_CgaCtaId ;  /* 0x0000000000067919 */ /* 0x000e220000008800 */
[----:B------:R-:W-:-:S02]  /*0150*/  ISETP.NE.AND P0, PT, R7, RZ, PT ;  /* 0x000000ff0700720c */ /* 0x000fc40003f05270 */
[----:B0-----:R-:W-:-:S05]  /*0160*/  LEA R9, R6, R9, 0x18 ;  /* 0x0000000906097211 */ /* 0x001fca00078ec0ff */
[----:B------:R-:W-:-:S04]  /*0170*/  IMAD R19, R0, 0xd8, R9 ;  /* 0x000000d800137824 */ /* 0x000fc800078e0209 */
[----:B------:R-:W-:-:S05]  /*0180*/  IMAD R6, R8, 0xc, R19 ;  /* 0x0000000c08067824 */ /* 0x000fca00078e0213 */
[----:B--2---:R-:W-:Y:S04]  /*0190*/  STS [R6+0xe4], R13 ;  /* 0x0000e40d06007388 */ /* 0x004fe80000000800 */
[----:B---3--:R-:W-:Y:S04]  /*01a0*/  STS [R6+0xe8], R15 ;  /* 0x0000e80f06007388 */ /* 0x008fe80000000800 */
[----:B----4-:R-:W-:Y:S01]  /*01b0*/  STS [R6+0xec], R17 ;  /* 0x0000ec1106007388 */ /* 0x010fe20000000800 */
[----:B------:R-:W-:Y:S06]  /*01c0*/  BAR.SYNC.DEFER_BLOCKING 0x0 ;  /* 0x0000000000007b1d */ /* 0x000fec0000010000 */
[----:B------:R-:W0:Y:S04]  /*01d0*/  @!P1 LDS R11, [R6+0xe4] ;  /* 0x0000e400060b9984 */ /* 0x000e280000000800 */
[----:B------:R-:W1:Y:S04]  /*01e0*/  @!P1 LDS R21, [R6+0xe8] ;  /* 0x0000e80006159984 */ /* 0x000e680000000800 */
[----:B------:R-:W2:Y:S04]  /*01f0*/  @!P1 LDS R23, [R6+0xec] ;  /* 0x0000ec0006179984 */ /* 0x000ea80000000800 */
[----:B0-----:R0:W-:Y:S04]  /*0200*/  @!P1 STS [R6+0xd8], R11 ;  /* 0x0000d80b06009388 */ /* 0x0011e80000000800 */
[----:B-1----:R0:W-:Y:S04]  /*0210*/  @!P1 STS [R6+0xdc], R21 ;  /* 0x0000dc1506009388 */ /* 0x0021e80000000800 */
[----:B--2---:R0:W-:Y:S01]  /*0220*/  @!P1 STS [R6+0xe0], R23 ;  /* 0x0000e01706009388 */ /* 0x0041e20000000800 */
[----:B------:R-:W-:Y:S05]  /*0230*/  @!P1 BRA `(.L_x_10) ;  /* 0x0000000000249947 */ /* 0x000fea0003800000 */
[----:B------:R-:W-:-:S13]  /*0240*/  ISETP.NE.AND P1, PT, R8, RZ, PT ;  /* 0x000000ff0800720c */ /* 0x000fda0003f25270 */
[----:B------:R-:W-:Y:S05]  /*0250*/  @P1 BRA `(.L_x_10) ;  /* 0x00000000001c1947 */ /* 0x000fea0003800000 */
[----:B0-----:R-:W-:-:S04]  /*0260*/  VIADD R11, R5, 0xffffffff ;  /* 0xffffffff050b7836 */ /* 0x001fc80000000000 */
[----:B------:R-:W-:-:S05]  /*0270*/  IMAD.WIDE.U32 R10, R11, 0xc, R2 ;  /* 0x0000000c0b0a7825 */ /* 0x000fca00078e0002 */
[----:B------:R-:W2:Y:S04]  /*0280*/  LDG.E R12, desc[UR6][R10.64] ;  /* 0x000000060a0c7981 */ /* 0x000ea8000c1e1900 */
[----:B------:R-:W2:Y:S04]  /*0290*/  LDG.E R13, desc[UR6][R10.64+0x4] ;  /* 0x000004060a0d7981 */ /* 0x000ea8000c1e1900 */
[----:B------:R-:W3:Y:S04]  /*02a0*/  LDG.E R14, desc[UR6][R10.64+0x8] ;  /* 0x000008060a0e7981 */ /* 0x000ee8000c1e1900 */
[----:B--2---:R1:W-:Y:S04]  /*02b0*/  STS.64 [R19+0xd8], R12 ;  /* 0x0000d80c13007388 */ /* 0x0043e80000000a00 */
[----:B---3--:R1:W-:Y:S02]  /*02c0*/  STS [R19+0xe0], R14 ;  /* 0x0000e00e13007388 */ /* 0x0083e40000000800 */
.L_x_10:
[----:B------:R-:W-:Y:S05]  /*02d0*/  BSYNC.RECONVERGENT B0 ;  /* 0x0000000000007941 */ /* 0x000fea0003800200 */
.L_x_9:
[----:B0-----:R-:W0:Y:S01]  /*02e0*/  @!P0 LDS R11, [R6+0xe4] ;  /* 0x0000e400060b8984 */ /* 0x001e220000000800 */
[----:B------:R-:W2:Y:S01]  /*02f0*/  LDCU UR5, c[0x0][0x390] ;  /* 0x00007200ff0577ac */ /* 0x000ea20008000800 */
[----:B------:R-:W-:Y:S02]  /*0300*/  BSSY.RECONVERGENT B0, `(.L_x_11) ;  /* 0x0000012000007945 */ /* 0x000fe40003800200 */
[----:B-1----:R-:W1:Y:S04]  /*0310*/  @!P0 LDS R13, [R6+0xe8] ;  /* 0x0000e800060d8984 */ /* 0x002e680000000800 */
[----:B------:R-:W3:Y:S04]  /*0320*/  @!P0 LDS R15, [R6+0xec] ;  /* 0x0000ec00060f8984 */ /* 0x000ee80000000800 */
[----:B0-----:R0:W-:Y:S04]  /*0330*/  @!P0 STS [R6+0xc], R11 ;  /* 0x00000c0b06008388 */ /* 0x0011e80000000800 */
[----:B-1----:R0:W-:Y:S04]  /*0340*/  @!P0 STS [R6+0x10], R13 ;  /* 0x0000100d06008388 */ /* 0x0021e80000000800 */
[----:B---3--:R0:W-:Y:S01]  /*0350*/  @!P0 STS [R6+0x14], R15 ;  /* 0x0000140f06008388 */ /* 0x0081e20000000800 */
[----:B--2---:R-:W-:Y:S05]  /*0360*/  @!P0 BRA `(.L_x_12) ;  /* 0x00000000002c8947 */ /* 0x004fea0003800000 */
[----:B------:R-:W-:-:S13]  /*0370*/  ISETP.NE.AND P0, PT, R0, RZ, PT ;  /* 0x000000ff0000720c */ /* 0x000fda0003f05270 */
[----:B------:R-:W-:Y:S05]  /*0380*/  @P0 BRA `(.L_x_12) ;  /* 0x0000000000240947 */ /* 0x000fea0003800000 */
[----:B0-----:R-:W-:-:S04]  /*0390*/  VIADD R11, R5, -UR8 ;  /* 0x80000008050b7c36 */ /* 0x001fc80008000000 */
[----:B------:R-:W-:-:S05]  /*03a0*/  IMAD.WIDE.U32 R10, R11, 0xc, R2 ;  /* 0x0000000c0b0a7825 */ /* 0x000fca00078e0002 */
[----:B------:R-:W2:Y:S04]  /*03b0*/  LDG.E R12, desc[UR6][R10.64] ;  /* 0x000000060a0c7981 */ /* 0x000ea8000c1e1900 */
[----:B------:R-:W3:Y:S04]  /*03c0*/  LDG.E R13, desc[UR6][R10.64+0x4] ;  /* 0x000004060a0d7981 */ /* 0x000ee8000c1e1900 */
[----:B------:R-:W4:Y:S01]  /*03d0*/  LDG.E R14, desc[UR6][R10.64+0x8] ;  /* 0x000008060a0e7981 */ /* 0x000f22000c1e1900 */
[----:B------:R-:W-:-:S05]  /*03e0*/  IMAD R9, R8, 0xc, R9 ;  /* 0x0000000c08097824 */ /* 0x000fca00078e0209 */
[----:B--2---:R1:W-:Y:S04]  /*03f0*/  STS [R9+0xc], R12 ;  /* 0x00000c0c09007388 */ /* 0x0043e80000000800 */
[----:B---3--:R1:W-:Y:S04]  /*0400*/  STS [R9+0x10], R13 ;  /* 0x0000100d09007388 */ /* 0x0083e80000000800 */
[----:B----4-:R1:W-:Y:S02]  /*0410*/  STS [R9+0x14], R14 ;  /* 0x0000140e09007388 */ /* 0x0103e40000000800 */
.L_x_12:
[----:B------:R-:W-:Y:S05]  /*0420*/  BSYNC.RECONVERGENT B0 ;  /* 0x0000000000007941 */ /* 0x000fea0003800200 */
.L_x_11:
[----:B------:R-:W-:Y:S01]  /*0430*/  UIADD3 UR4, UPT, UPT, UR5, -0x1, URZ ;  /* 0xffffffff05047890 */ /* 0x000fe2000fffe0ff */
[----:B------:R-:W-:Y:S01]  /*0440*/  BSSY.RECONVERGENT B0, `(.L_x_13) ;  /* 0x0000014000007945 */ /* 0x000fe20003800200 */
[----:B------:R-:W2:Y:S04]  /*0450*/  LDCU UR9, c[0x0][0x394] ;  /* 0x00007280ff0977ac */ /* 0x000ea80008000800 */
[----:B------:R-:W-:-:S13]  /*0460*/  ISETP.GE.U32.AND P0, PT, R4, UR4, PT ;  /* 0x0000000404007c0c */ /* 0x000fda000bf06070 */
[----:B-1----:R-:W1:Y:S04]  /*0470*/  @P0 LDS R9, [R6+0xe4] ;  /* 0x0000e40006090984 */ /* 0x002e680000000800 */
[----:B0-----:R-:W0:Y:S04]  /*0480*/  @P0 LDS R11, [R6+0xe8] ;  /* 0x0000e800060b0984 */ /* 0x001e280000000800 */
[----:B------:R-:W3:Y:S04]  /*0490*/  @P0 LDS R13, [R6+0xec] ;  /* 0x0000ec00060d0984 */ /* 0x000ee80000000800 */
[----:B-1----:R1:W-:Y:S04]  /*04a0*/  @P0 STS [R6+0xf0], R9 ;  /* 0x0000f00906000388 */ /* 0x0023e80000000800 */
[----:B0-----:R1:W-:Y:S04]  /*04b0*/  @P0 STS [R6+0xf4], R11 ;  /* 0x0000f40b06000388 */ /* 0x0013e80000000800 */
[----:B---3--:R1:W-:Y:S01]  /*04c0*/  @P0 STS [R6+0xf8], R13 ;  /* 0x0000f80d06000388 */ /* 0x0083e20000000800 */
[----:B--2---:R-:W-:Y:S05]  /*04d0*/  @P0 BRA `(.L_x_14) ;  /* 0x0000000000280947 */ /* 0x004fea0003800000 */
[----:B------:R-:W-:-:S13]  /*04e0*/  ISETP.NE.AND P0, PT, R8, 0xe, PT ;  /* 0x0000000e0800780c */ /* 0x000fda0003f05270 */
[----:B------:R-:W-:Y:S05]  /*04f0*/  @P0 BRA `(.L_x_14) ;  /* 0x0000000000200947 */ /* 0x000fea0003800000 */
[----:B-1----:R-:W-:-:S05]  /*0500*/  IADD3 R9, PT, PT, R5, 0x1, RZ ;  /* 0x0000000105097810 */ /* 0x002fca0007ffe0ff */
[----:B------:R-:W-:-:S05]  /*0510*/  IMAD.WIDE.U32 R8, R9, 0xc, R2 ;  /* 0x0000000c09087825 */ /* 0x000fca00078e0002 */
[----:B------:R-:W2:Y:S04]  /*0520*/  LDG.E R11, desc[UR6][R8.64] ;  /* 0x00000006080b7981 */ /* 0x000ea8000c1e1900 */
[----:B------:R-:W3:Y:S04]  /*0530*/  LDG.E R13, desc[UR6][R8.64+0x4] ;  /* 0x00000406080d7981 */ /* 0x000ee8000c1e1900 */
[----:B------:R-:W4:Y:S04]  /*0540*/  LDG.E R15, desc[UR6][R8.64+0x8] ;  /* 0x00000806080f7981 */ /* 0x000f28000c1e1900 */
[----:B--2---:R0:W-:Y:S04]  /*0550*/  STS [R6+0xf0], R11 ;  /* 0x0000f00b06007388 */ /* 0x0041e80000000800 */
[----:B---3--:R0:W-:Y:S04]  /*0560*/  STS [R6+0xf4], R13 ;  /* 0x0000f40d06007388 */ /* 0x0081e80000000800 */
[----:B----4-:R0:W-:Y:S02]  /*0570*/  STS [R6+0xf8], R15 ;  /* 0x0000f80f06007388 */ /* 0x0101e40000000800 */
.L_x_14:
[----:B------:R-:W-:Y:S05]  /*0580*/  BSYNC.RECONVERGENT B0 ;  /* 0x0000000000007941 */ /* 0x000fea0003800200 */
.L_x_13:
[----:B------:R-:W-:Y:S02]  /*0590*/  UIADD3 UR4, UPT, UPT, UR9, -0x1, URZ ;  /* 0xffffffff09047890 */ /* 0x000fe4000fffe0ff */
[C---:B------:R-:W-:Y:S01]  /*05a0*/  ISETP.GE.U32.AND P0, PT, R7.reuse, UR9, PT ;  /* 0x0000000907007c0c */ /* 0x040fe2000bf06070 */
[----:B------:R-:W-:Y:S03]  /*05b0*/  BSSY.RECONVERGENT B0, `(.L_x_15) ;  /* 0x0000014000007945 */ /* 0x000fe60003800200 */
[----:B------:R-:W-:Y:S02]  /*05c0*/  ISETP.GE.U32.OR P0, PT, R4, UR5, P0 ;  /* 0x0000000504007c0c */ /* 0x000fe40008706470 */
[----:B------:R-:W-:-:S13]  /*05d0*/  ISETP.GE.U32.AND P1, PT, R7, UR4, PT ;  /* 0x0000000407007c0c */ /* 0x000fda000bf26070 */
[----:B-1----:R-:W1:Y:S04]  /*05e0*/  @P1 LDS R9, [R6+0xe4] ;  /* 0x0000e40006091984 */ /* 0x002e680000000800 */
[----:B0-----:R-:W0:Y:S04]  /*05f0*/  @P1 LDS R11, [R6+0xe8] ;  /* 0x0000e800060b1984 */ /* 0x001e280000000800 */
[----:B------:R-:W2:Y:S04]  /*0600*/  @P1 LDS R13, [R6+0xec] ;  /* 0x0000ec00060d1984 */ /* 0x000ea80000000800 */
[----:B-1----:R1:W-:Y:S04]  /*0610*/  @P1 STS [R6+0x1bc], R9 ;  /* 0x0001bc0906001388 */ /* 0x0023e80000000800 */
[----:B0-----:R1:W-:Y:S04]  /*0620*/  @P1 STS [R6+0x1c0], R11 ;  /* 0x0001c00b06001388 */ /* 0x0013e80000000800 */
[----:B--2---:R1:W-:Y:S01]  /*0630*/  @P1 STS [R6+0x1c4], R13 ;  /* 0x0001c40d06001388 */ /* 0x0043e20000000800 */
[----:B------:R-:W-:Y:S05]  /*0640*/  @P1 BRA `(.L_x_16) ;  /* 0x0000000000281947 */ /* 0x000fea0003800000 */
[----:B------:R-:W-:-:S13]  /*0650*/  ISETP.NE.AND P1, PT, R0, 0xe, PT ;  /* 0x0000000e0000780c */ /* 0x000fda0003f25270 */
[----:B------:R-:W-:Y:S05]  /*0660*/  @P1 BRA `(.L_x_16) ;  /* 0x0000000000201947 */ /* 0x000fea0003800000 */
[----:B------:R-:W-:-:S05]  /*0670*/  IADD3 R7, PT, PT, R5, UR8, RZ ;  /* 0x0000000805077c10 */ /* 0x000fca000fffe0ff */
[----:B------:R-:W-:-:S05]  /*0680*/  IMAD.WIDE.U32 R2, R7, 0xc, R2 ;  /* 0x0000000c07027825 */ /* 0x000fca00078e0002 */
[----:B------:R-:W2:Y:S04]  /*0690*/  LDG.E R7, desc[UR6][R2.64] ;  /* 0x0000000602077981 */ /* 0x000ea8000c1e1900 */
[----:B-1----:R-:W3:Y:S04]  /*06a0*/  LDG.E R9, desc[UR6][R2.64+0x4] ;  /* 0x0000040602097981 */ /* 0x002ee8000c1e1900 */
[----:B------:R-:W4:Y:S04]  /*06b0*/  LDG.E R11, desc[UR6][R2.64+0x8] ;  /* 0x00000806020b7981 */ /* 0x000f28000c1e1900 */
[----:B--2---:R0:W-:Y:S04]  /*06c0*/  STS [R6+0x1bc], R7 ;  /* 0x0001bc0706007388 */ /* 0x0041e80000000800 */
[----:B---3--:R0:W-:Y:S04]  /*06d0*/  STS [R6+0x1c0], R9 ;  /* 0x0001c00906007388 */ /* 0x0081e80000000800 */
[----:B----4-:R0:W-:Y:S02]  /*06e0*/  STS [R6+0x1c4], R11 ;  /* 0x0001c40b06007388 */ /* 0x0101e40000000800 */
.L_x_16:
[----:B------:R-:W-:Y:S05]  /*06f0*/  BSYNC.RECONVERGENT B0 ;  /* 0x0000000000007941 */ /* 0x000fea0003800200 */
.L_x_15:
[----:B------:R-:W-:Y:S05]  /*0700*/  @P0 EXIT ;  /* 0x000000000000094d */ /* 0x000fea0003800000 */
[----:B0-----:R-:W0:Y:S01]  /*0710*/  LDS R7, [R6+0xe4] ;  /* 0x0000e40006077984 */ /* 0x001e220000000800 */
[----:B------:R-:W2:Y:S03]  /*0720*/  LDC.64 R2, c[0x0][0x388] ;  /* 0x0000e200ff027b82 */ /* 0x000ea60000000a00 */
[----:B-1----:R-:W1:Y:S04]  /*0730*/  LDS R9, [R6+0xe8] ;  /* 0x0000e80006097984 */ /* 0x002e680000000800 */
[----:B------:R-:W3:Y:S01]  /*0740*/  LDS R11, [R6+0xec] ;  /* 0x0000ec00060b7984 */ /* 0x000ee20000000800 */
[----:B--2---:R-:W-:-:S05]  /*0750*/  IMAD.WIDE.U32 R2, R5, 0xc, R2 ;  /* 0x0000000c05027825 */ /* 0x004fca00078e0002 */
[----:B0-----:R-:W-:Y:S04]  /*0760*/  STG.E desc[UR6][R2.64], R7 ;  /* 0x0000000702007986 */ /* 0x001fe8000c101906 */
[----:B-1----:R-:W-:Y:S04]  /*0770*/  STG.E desc[UR6][R2.64+0x4], R9 ;  /* 0x0000040902007986 */ /* 0x002fe8000c101906 */
[----:B---3--:R-:W-:Y:S01]  /*0780*/  STG.E desc[UR6][R2.64+0x8], R11 ;  /* 0x0000080b02007986 */ /* 0x008fe2000c101906 */
[----:B------:R-:W-:Y:S05]  /*0790*/  EXIT ;  /* 0x000000000000794d */ /* 0x000fea0003800000 */
.L_x_17:
        /* <DEDUP_REMOVED lines=14> */
.L_x_28:


//--------------------- .text._Z25transferInterleavedKernelP6float4S0_iii --------------------------
	.section	.text._Z25transferInterleavedKernelP6float4S0_iii,"ax",@progbits
	.align	128
        .global         _Z25transferInterleavedKernelP6float4S0_iii
        .type           _Z25transferInterleavedKernelP6float4S0_iii,@function
        .size           _Z25transferInterleavedKernelP6float4S0_iii,(.L_x_29 - _Z25transferInterleavedKernelP6float4S0_iii)
        .other          _Z25transferInterleavedKernelP6float4S0_iii,@"STO_CUDA_ENTRY STV_DEFAULT"
_Z25transferInterleavedKernelP6float4S0_iii:
.text._Z25transferInterleavedKernelP6float4S0_iii:
        /* <DEDUP_REMOVED lines=14> */
[----:B---3--:R-:W2:Y:S01]  /*00e0*/  LDG.E.128 R4, desc[UR6][R4.64] ;  /* 0x0000000604047981 */ /* 0x008ea2000c1e1d00 */
[----:B------:R-:W-:Y:S01]  /*00f0*/  MOV R15, 0x400 ;  /* 0x00000400000f7802 */ /* 0x000fe20000000f00 */
[----:B------:R-:W-:Y:S01]  /*0100*/  BSSY.RECONVERGENT B0, `(.L_x_18) ;  /* 0x0000019000007945 */ /* 0x000fe20003800200 */
[----:B------:R-:W-:Y:S01]  /*0110*/  ISETP.NE.AND P1, PT, R8, RZ, PT ;  /* 0x000000ff0800720c */ /* 0x000fe20003f25270 */
[----:B------:R-:W0:Y:S01]  /*0120*/  S2R R12, SR_CgaCtaId ;  /* 0x00000000000c7919 */ /* 0x000e220000008800 */
[----:B------:R-:W-:Y:S02]  /*0130*/  ISETP.NE.AND P0, PT, R9, RZ, PT ;  /* 0x000000ff0900720c */ /* 0x000fe40003f05270 */
[----:B0-----:R-:W-:-:S05]  /*0140*/  LEA R15, R12, R15, 0x18 ;  /* 0x0000000f0c0f7211 */ /* 0x001fca00078ec0ff */
[----:B------:R-:W-:-:S04]  /*0150*/  IMAD R17, R0, 0xd8, R15 ;  /* 0x000000d800117824 */ /* 0x000fc800078e020f */
[----:B------:R-:W-:-:S05]  /*0160*/  IMAD R13, R10, 0xc, R17 ;  /* 0x0000000c0a0d7824 */ /* 0x000fca00078e0211 */
[----:B--2---:R-:W-:Y:S04]  /*0170*/  STS [R13+0xe4], R4 ;  /* 0x0000e4040d007388 */ /* 0x004fe80000000800 */
[----:B------:R-:W-:Y:S04]  /*0180*/  STS [R13+0xe8], R5 ;  /* 0x0000e8050d007388 */ /* 0x000fe80000000800 */
[----:B------:R-:W-:Y:S01]  /*0190*/  STS [R13+0xec], R6 ;  /* 0x0000ec060d007388 */ /* 0x000fe20000000800 */
        /* <DEDUP_REMOVED lines=10> */
[----:B------:R-:W-:-:S05]  /*0240*/  IADD3 R5, PT, PT, R11, -0x1, RZ ;  /* 0xffffffff0b057810 */ /* 0x000fca0007ffe0ff */
[----:B------:R-:W-:-:S06]  /*0250*/  IMAD.WIDE.U32 R4, R5, 0x10, R2 ;  /* 0x0000001005047825 */ /* 0x000fcc00078e0002 */
[----:B------:R-:W2:Y:S04]  /*0260*/  LDG.E.128 R4, desc[UR6][R4.64] ;  /* 0x0000000604047981 */ /* 0x000ea8000c1e1d00 */
[----:B--2---:R1:W-:Y:S04]  /*0270*/  STS.64 [R17+0xd8], R4 ;  /* 0x0000d80411007388 */ /* 0x0043e80000000a00 */
[----:B------:R1:W-:Y:S02]  /*0280*/  STS [R17+0xe0], R6 ;  /* 0x0000e00611007388 */ /* 0x0003e40000000800 */
.L_x_19:
[----:B------:R-:W-:Y:S05]  /*0290*/  BSYNC.RECONVERGENT B0 ;  /* 0x0000000000007941 */ /* 0x000fea0003800200 */
.L_x_18:
[----:B-1----:R-:W1:Y:S01]  /*02a0*/  @!P0 LDS R4, [R13+0xe4] ;  /* 0x0000e4000d048984 */ /* 0x002e620000000800 */
[----:B------:R-:W2:Y:S01]  /*02b0*/  LDCU UR5, c[0x0][0x390] ;  /* 0x00007200ff0577ac */ /* 0x000ea20008000800 */
[----:B------:R-:W-:Y:S02]  /*02c0*/  BSSY.RECONVERGENT B0, `(.L_x_20) ;  /* 0x0000010000007945 */ /* 0x000fe40003800200 */
[----:B------:R-:W3:Y:S04]  /*02d0*/  @!P0 LDS R6, [R13+0xe8] ;  /* 0x0000e8000d068984 */ /* 0x000ee80000000800 */
[----:B0-----:R-:W0:Y:S04]  /*02e0*/  @!P0 LDS R12, [R13+0xec] ;  /* 0x0000ec000d0c8984 */ /* 0x001e280000000800 */
[----:B-1----:R1:W-:Y:S04]  /*02f0*/  @!P0 STS [R13+0xc], R4 ;  /* 0x00000c040d008388 */ /* 0x0023e80000000800 */
[----:B---3--:R1:W-:Y:S04]  /*0300*/  @!P0 STS [R13+0x10], R6 ;  /* 0x000010060d008388 */ /* 0x0083e80000000800 */
[----:B0-----:R1:W-:Y:S01]  /*0310*/  @!P0 STS [R13+0x14], R12 ;  /* 0x0000140c0d008388 */ /* 0x0013e20000000800 */
[----:B--2---:R-:W-:Y:S05]  /*0320*/  @!P0 BRA `(.L_x_21) ;  /* 0x0000000000248947 */ /* 0x004fea0003800000 */
[----:B------:R-:W-:-:S13]  /*0330*/  ISETP.NE.AND P0, PT, R0, RZ, PT ;  /* 0x000000ff0000720c */ /* 0x000fda0003f05270 */
[----:B------:R-:W-:Y:S05]  /*0340*/  @P0 BRA `(.L_x_21) ;  /* 0x00000000001c0947 */ /* 0x000fea0003800000 */
[----:B------:R-:W-:-:S05]  /*0350*/  IADD3 R5, PT, PT, R11, -UR8, RZ ;  /* 0x800000080b057c10 */ /* 0x000fca000fffe0ff */
[----:B-1----:R-:W-:-:S06]  /*0360*/  IMAD.WIDE.U32 R4, R5, 0x10, R2 ;  /* 0x0000001005047825 */ /* 0x002fcc00078e0002 */
[----:B------:R-:W2:Y:S01]  /*0370*/  LDG.E.128 R4, desc[UR6][R4.64] ;  /* 0x0000000604047981 */ /* 0x000ea2000c1e1d00 */
[----:B------:R-:W-:-:S05]  /*0380*/  IMAD R15, R10, 0xc, R15 ;  /* 0x0000000c0a0f7824 */ /* 0x000fca00078e020f */
[----:B--2---:R0:W-:Y:S04]  /*0390*/  STS [R15+0xc], R4 ;  /* 0x00000c040f007388 */ /* 0x0041e80000000800 */
[----:B------:R0:W-:Y:S04]  /*03a0*/  STS [R15+0x10], R5 ;  /* 0x000010050f007388 */ /* 0x0001e80000000800 */
[----:B------:R0:W-:Y:S02]  /*03b0*/  STS [R15+0x14], R6 ;  /* 0x000014060f007388 */ /* 0x0001e40000000800 */
.L_x_21:
[----:B------:R-:W-:Y:S05]  /*03c0*/  BSYNC.RECONVERGENT B0 ;  /* 0x0000000000007941 */ /* 0x000fea0003800200 */
.L_x_20:
[----:B------:R-:W-:Y:S01]  /*03d0*/  UIADD3 UR4, UPT, UPT, UR5, -0x1, URZ ;  /* 0xffffffff05047890 */ /* 0x000fe2000fffe0ff */
[----:B------:R-:W-:Y:S01]  /*03e0*/  BSSY.RECONVERGENT B0, `(.L_x_22) ;  /* 0x0000012000007945 */ /* 0x000fe20003800200 */
[----:B------:R-:W2:Y:S04]  /*03f0*/  LDCU UR9, c[0x0][0x394] ;  /* 0x00007280ff0977ac */ /* 0x000ea80008000800 */
[----:B------:R-:W-:-:S13]  /*0400*/  ISETP.GE.U32.AND P0, PT, R8, UR4, PT ;  /* 0x0000000408007c0c */ /* 0x000fda000bf06070 */
[----:B01----:R-:W0:Y:S04]  /*0410*/  @P0 LDS R4, [R13+0xe4] ;  /* 0x0000e4000d040984 */ /* 0x003e280000000800 */
[----:B------:R-:W1:Y:S04]  /*0420*/  @P0 LDS R6, [R13+0xe8] ;  /* 0x0000e8000d060984 */ /* 0x000e680000000800 */
[----:B------:R-:W3:Y:S04]  /*0430*/  @P0 LDS R12, [R13+0xec] ;  /* 0x0000ec000d0c0984 */ /* 0x000ee80000000800 */
[----:B0-----:R0:W-:Y:S04]  /*0440*/  @P0 STS [R13+0xf0], R4 ;  /* 0x0000f0040d000388 */ /* 0x0011e80000000800 */
[----:B-1----:R0:W-:Y:S04]  /*0450*/  @P0 STS [R13+0xf4], R6 ;  /* 0x0000f4060d000388 */ /* 0x0021e80000000800 */
[----:B---3--:R0:W-:Y:S01]  /*0460*/  @P0 STS [R13+0xf8], R12 ;  /* 0x0000f80c0d000388 */ /* 0x0081e20000000800 */
[----:B--2---:R-:W-:Y:S05]  /*0470*/  @P0 BRA `(.L_x_23) ;  /* 0x0000000000200947 */ /* 0x004fea0003800000 */
[----:B------:R-:W-:-:S13]  /*0480*/  ISETP.NE.AND P0, PT, R10, 0xe, PT ;  /* 0x0000000e0a00780c */ /* 0x000fda0003f05270 */
[----:B------:R-:W-:Y:S05]  /*0490*/  @P0 BRA `(.L_x_23) ;  /* 0x0000000000180947 */ /* 0x000fea0003800000 */
[----:B------:R-:W-:-:S04]  /*04a0*/  VIADD R5, R11, 0x1 ;  /* 0x000000010b057836 */ /* 0x000fc80000000000 */
[----:B0-----:R-:W-:-:S06]  /*04b0*/  IMAD.WIDE.U32 R4, R5, 0x10, R2 ;  /* 0x0000001005047825 */ /* 0x001fcc00078e0002 */
[----:B------:R-:W2:Y:S04]  /*04c0*/  LDG.E.128 R4, desc[UR6][R4.64] ;  /* 0x0000000604047981 */ /* 0x000ea8000c1e1d00 */
[----:B--2---:R1:W-:Y:S04]  /*04d0*/  STS [R13+0xf0], R4 ;  /* 0x0000f0040d007388 */ /* 0x0043e80000000800 */
[----:B------:R1:W-:Y:S04]  /*04e0*/  STS [R13+0xf4], R5 ;  /* 0x0000f4050d007388 */ /* 0x0003e80000000800 */
[----:B------:R1:W-:Y:S02]  /*04f0*/  STS [R13+0xf8], R6 ;  /* 0x0000f8060d007388 */ /* 0x0003e40000000800 */
.L_x_23:
[----:B------:R-:W-:Y:S05]  /*0500*/  BSYNC.RECONVERGENT B0 ;  /* 0x0000000000007941 */ /* 0x000fea0003800200 */
.L_x_22:
[----:B------:R-:W-:Y:S02]  /*0510*/  UIADD3 UR4, UPT, UPT, UR9, -0x1, URZ ;  /* 0xffffffff09047890 */ /* 0x000fe4000fffe0ff */
[C---:B------:R-:W-:Y:S01]  /*0520*/  ISETP.GE.U32.AND P0, PT, R9.reuse, UR9, PT ;  /* 0x0000000909007c0c */ /* 0x040fe2000bf06070 */
[----:B------:R-:W-:Y:S03]  /*0530*/  BSSY.RECONVERGENT B0, `(.L_x_24) ;  /* 0x0000012000007945 */ /* 0x000fe60003800200 */
[----:B------:R-:W-:Y:S02]  /*0540*/  ISETP.GE.U32.OR P0, PT, R8, UR5, P0 ;  /* 0x0000000508007c0c */ /* 0x000fe40008706470 */
[----:B------:R-:W-:-:S13]  /*0550*/  ISETP.GE.U32.AND P1, PT, R9, UR4, PT ;  /* 0x0000000409007c0c */ /* 0x000fda000bf26070 */
[----:B01----:R-:W0:Y:S04]  /*0560*/  @P1 LDS R4, [R13+0xe4] ;  /* 0x0000e4000d041984 */ /* 0x003e280000000800 */
[----:B------:R-:W1:Y:S04]  /*0570*/  @P1 LDS R6, [R13+0xe8] ;  /* 0x0000e8000d061984 */ /* 0x000e680000000800 */
[----:B------:R-:W2:Y:S04]  /*0580*/  @P1 LDS R10, [R13+0xec] ;  /* 0x0000ec000d0a1984 */ /* 0x000ea80000000800 */
[----:B0-----:R0:W-:Y:S04]  /*0590*/  @P1 STS [R13+0x1bc], R4 ;  /* 0x0001bc040d001388 */ /* 0x0011e80000000800 */
[----:B-1----:R0:W-:Y:S04]  /*05a0*/  @P1 STS [R13+0x1c0], R6 ;  /* 0x0001c0060d001388 */ /* 0x0021e80000000800 */
[----:B--2---:R0:W-:Y:S01]  /*05b0*/  @P1 STS [R13+0x1c4], R10 ;  /* 0x0001c40a0d001388 */ /* 0x0041e20000000800 */
[----:B------:R-:W-:Y:S05]  /*05c0*/  @P1 BRA `(.L_x_25) ;  /* 0x0000000000201947 */ /* 0x000fea0003800000 */
[----:B------:R-:W-:-:S13]  /*05d0*/  ISETP.NE.AND P1, PT, R0, 0xe, PT ;  /* 0x0000000e0000780c */ /* 0x000fda0003f25270 */
[----:B------:R-:W-:Y:S05]  /*05e0*/  @P1 BRA `(.L_x_25) ;  /* 0x0000000000181947 */ /* 0x000fea0003800000 */
[----:B------:R-:W-:-:S05]  /*05f0*/  IADD3 R5, PT, PT, R11, UR8, RZ ;  /* 0x000000080b057c10 */ /* 0x000fca000fffe0ff */
[----:B------:R-:W-:-:S05]  /*0600*/  IMAD.WIDE.U32 R2, R5, 0x10, R2 ;  /* 0x0000001005027825 */ /* 0x000fca00078e0002 */
[----:B0-----:R-:W2:Y:S04]  /*0610*/  LDG.E.128 R4, desc[UR6][R2.64] ;  /* 0x0000000602047981 */ /* 0x001ea8000c1e1d00 */
[----:B--2---:R1:W-:Y:S04]  /*0620*/  STS [R13+0x1bc], R4 ;  /* 0x0001bc040d007388 */ /* 0x0043e80000000800 */
[----:B------:R1:W-:Y:S04]  /*0630*/  STS [R13+0x1c0], R5 ;  /* 0x0001c0050d007388 */ /* 0x0003e80000000800 */
[----:B------:R1:W-:Y:S02]  /*0640*/  STS [R13+0x1c4], R6 ;  /* 0x0001c4060d007388 */ /* 0x0003e40000000800 */
.L_x_25:
[----:B------:R-:W-:Y:S05]  /*0650*/  BSYNC.RECONVERGENT B0 ;  /* 0x0000000000007941 */ /* 0x000fea0003800200 */
.L_x_24:
[----:B------:R-:W-:Y:S05]  /*0660*/  @P0 EXIT ;  /* 0x000000000000094d */ /* 0x000fea0003800000 */
[----:B01----:R-:W-:Y:S01]  /*0670*/  LDS R4, [R13+0xe4] ;  /* 0x0000e4000d047984 */ /* 0x003fe20000000800 */
[----:B------:R-:W0:Y:S01]  /*0680*/  LDC.64 R2, c[0x0][0x388] ;  /* 0x0000e200ff027b82 */ /* 0x000e220000000a00 */
[----:B------:R-:W-:Y:S02]  /*0690*/  IMAD.MOV.U32 R7, RZ, RZ, 0x3f800000 ;  /* 0x3f800000ff077424 */ /* 0x000fe400078e00ff */
[----:B------:R-:W-:Y:S04]  /*06a0*/  LDS R5, [R13+0xe8] ;  /* 0x0000e8000d057984 */ /* 0x000fe80000000800 */
[----:B------:R-:W1:Y:S01]  /*06b0*/  LDS R6, [R13+0xec] ;  /* 0x0000ec000d067984 */ /* 0x000e620000000800 */
[----:B0-----:R-:W-:-:S05]  /*06c0*/  IMAD.WIDE.U32 R2, R11, 0x10, R2 ;  /* 0x000000100b027825 */ /* 0x001fca00078e0002 */
[----:B-1----:R-:W-:Y:S01]  /*06d0*/  STG.E.128 desc[UR6][R2.64], R4 ;  /* 0x0000000402007986 */ /* 0x002fe2000c101d06 */
[----:B------:R-:W-:Y:S05]  /*06e0*/  EXIT ;  /* 0x000000000000794d */ /* 0x000fea0003800000 */
.L_x_26:
        /* <DEDUP_REMOVED lines=9> */
.L_x_29:


//--------------------- .nv.shared._Z25transferInterleavedKernelP5char4S0_iii --------------------------
	.section	.nv.shared._Z25transferInterleavedKernelP5char4S0_iii,"aw",@nobits
	.sectionflags	@""
.nv.shared._Z25transferInterleavedKernelP5char4S0_iii:
	.zero		1996


//--------------------- .nv.shared.reserved.0     --------------------------
	.section	.nv.shared.reserved.0,"aw",@nobits
	.weak		__nv_reservedSMEM_offset_0_alias
	.size		__nv_reservedSMEM_offset_0_alias, 0, 64
	.other		__nv_reservedSMEM_offset_0_alias,@"STO_CUDA_RESERVED_SHARED STV_DEFAULT"
__nv_reservedSMEM_offset_0_alias:
	.zero		0
	.zero		64


//--------------------- .nv.shared._Z25transferInterleavedKernelP6float3S0_iii --------------------------
	.section	.nv.shared._Z25transferInterleavedKernelP6float3S0_iii,"aw",@nobits
	.sectionflags	@""
	.align	4
.nv.shared._Z25transferInterleavedKernelP6float3S0_iii:
	.zero		4912


//--------------------- .nv.shared._Z25transferInterleavedKernelP6float4S0_iii --------------------------
	.section	.nv.shared._Z25transferInterleavedKernelP6float4S0_iii,"aw",@nobits
	.sectionflags	@""
	.align	4
.nv.shared._Z25transferInterleavedKernelP6float4S0_iii:
	.zero		4912


//--------------------- .nv.constant0._Z25transferInterleavedKernelP5char4S0_iii --------------------------
	.section	.nv.constant0._Z25transferInterleavedKernelP5char4S0_iii,"a",@progbits
	.sectionflags	@""
	.align	4
.nv.constant0._Z25transferInterleavedKernelP5char4S0_iii:
	.zero		924


//--------------------- .nv.constant0._Z25transferInterleavedKernelP6float3S0_iii --------------------------
	.section	.nv.constant0._Z25transferInterleavedKernelP6float3S0_iii,"a",@progbits
	.sectionflags	@""
	.align	4
.nv.constant0._Z25transferInterleavedKernelP6float3S0_iii:
	.zero		924


//--------------------- .nv.constant0._Z25transferInterleavedKernelP6float4S0_iii --------------------------
	.section	.nv.constant0._Z25transferInterleavedKernelP6float4S0_iii,"a",@progbits
	.sectionflags	@""
	.align	4
.nv.constant0._Z25transferInterleavedKernelP6float4S0_iii:
	.zero		924


//--------------------- SYMBOLS --------------------------

	.type		.nv.reservedSmem.offset0,@object
	.size		.nv.reservedSmem.offset0,0x4
	.type		.nv.reservedSmem.cap,@object
	.size		.nv.reservedSmem.cap,0x4
